//
// Generated by NVIDIA NVVM Compiler
//
// Compiler Build ID: CL-36424714
// Cuda compilation tools, release 13.0, V13.0.88
// Based on NVVM 20.0.0
//

.version 9.0
.target sm_100
.address_size 64

	// .globl	_Z9compute_bPfPKfS1_ffiiff

.visible .entry _Z9compute_bPfPKfS1_ffiiff(
	.param .u64 .ptr .align 1 _Z9compute_bPfPKfS1_ffiiff_param_0,
	.param .u64 .ptr .align 1 _Z9compute_bPfPKfS1_ffiiff_param_1,
	.param .u64 .ptr .align 1 _Z9compute_bPfPKfS1_ffiiff_param_2,
	.param .f32 _Z9compute_bPfPKfS1_ffiiff_param_3,
	.param .f32 _Z9compute_bPfPKfS1_ffiiff_param_4,
	.param .u32 _Z9compute_bPfPKfS1_ffiiff_param_5,
	.param .u32 _Z9compute_bPfPKfS1_ffiiff_param_6,
	.param .f32 _Z9compute_bPfPKfS1_ffiiff_param_7,
	.param .f32 _Z9compute_bPfPKfS1_ffiiff_param_8
)
{
	.reg .pred 	%p<4>;
	.reg .b32 	%r<20>;
	.reg .b32 	%f<20>;
	.reg .b64 	%rd<18>;

	ld.param.u64 	%rd1, [_Z9compute_bPfPKfS1_ffiiff_param_0];
	ld.param.u64 	%rd2, [_Z9compute_bPfPKfS1_ffiiff_param_1];
	ld.param.u64 	%rd3, [_Z9compute_bPfPKfS1_ffiiff_param_2];
	ld.param.f32 	%f1, [_Z9compute_bPfPKfS1_ffiiff_param_3];
	ld.param.f32 	%f2, [_Z9compute_bPfPKfS1_ffiiff_param_4];
	ld.param.u32 	%r3, [_Z9compute_bPfPKfS1_ffiiff_param_5];
	ld.param.u32 	%r4, [_Z9compute_bPfPKfS1_ffiiff_param_6];
	ld.param.f32 	%f3, [_Z9compute_bPfPKfS1_ffiiff_param_7];
	ld.param.f32 	%f4, [_Z9compute_bPfPKfS1_ffiiff_param_8];
	mov.u32 	%r6, %tid.x;
	mov.u32 	%r7, %ctaid.x;
	mov.u32 	%r8, %ntid.x;
	mad.lo.s32 	%r1, %r7, %r8, %r6;
	mov.u32 	%r9, %tid.y;
	mov.u32 	%r10, %ctaid.y;
	mov.u32 	%r11, %ntid.y;
	mad.lo.s32 	%r12, %r10, %r11, %r9;
	setp.ge.s32 	%p1, %r1, %r3;
	setp.ge.s32 	%p2, %r12, %r4;
	or.pred  	%p3, %p1, %p2;
	@%p3 bra 	$L__BB0_2;
	cvta.to.global.u64 	%rd4, %rd2;
	cvta.to.global.u64 	%rd5, %rd3;
	cvta.to.global.u64 	%rd6, %rd1;
	mul.lo.s32 	%r13, %r3, %r12;
	cvt.s64.s32 	%rd7, %r13;
	cvt.s64.s32 	%rd8, %r1;
	add.s64 	%rd9, %rd8, %rd7;
	shl.b64 	%rd10, %rd9, 2;
	add.s64 	%rd11, %rd4, %rd10;
	ld.global.f32 	%f5, [%rd11+4];
	ld.global.f32 	%f6, [%rd11+-4];
	sub.f32 	%f7, %f5, %f6;
	add.f32 	%f8, %f1, %f1;
	div.rn.f32 	%f9, %f7, %f8;
	add.s32 	%r14, %r13, %r3;
	add.s32 	%r15, %r14, %r1;
	mul.wide.s32 	%rd12, %r15, 4;
	add.s64 	%rd13, %rd5, %rd12;
	ld.global.f32 	%f10, [%rd13];
	shl.b32 	%r16, %r3, 1;
	sub.s32 	%r17, %r14, %r16;
	add.s32 	%r18, %r17, %r1;
	mul.wide.s32 	%rd14, %r18, 4;
	add.s64 	%rd15, %rd5, %rd14;
	ld.global.f32 	%f11, [%rd15];
	sub.f32 	%f12, %f10, %f11;
	add.f32 	%f13, %f2, %f2;
	div.rn.f32 	%f14, %f12, %f13;
	add.f32 	%f15, %f9, %f14;
	mul.f32 	%f16, %f9, %f15;
	div.rn.f32 	%f17, %f15, %f4;
	sub.f32 	%f18, %f17, %f16;
	mul.f32 	%f19, %f3, %f18;
	add.s32 	%r19, %r18, %r3;
	mul.wide.s32 	%rd16, %r19, 4;
	add.s64 	%rd17, %rd6, %rd16;
	st.global.f32 	[%rd17], %f19;
$L__BB0_2:
	ret;

}
	// .globl	_Z16compute_pressurePfPKfS1_ffii
.visible .entry _Z16compute_pressurePfPKfS1_ffii(
	.param .u64 .ptr .align 1 _Z16compute_pressurePfPKfS1_ffii_param_0,
	.param .u64 .ptr .align 1 _Z16compute_pressurePfPKfS1_ffii_param_1,
	.param .u64 .ptr .align 1 _Z16compute_pressurePfPKfS1_ffii_param_2,
	.param .f32 _Z16compute_pressurePfPKfS1_ffii_param_3,
	.param .f32 _Z16compute_pressurePfPKfS1_ffii_param_4,
	.param .u32 _Z16compute_pressurePfPKfS1_ffii_param_5,
	.param .u32 _Z16compute_pressurePfPKfS1_ffii_param_6
)
{
	.reg .pred 	%p<8>;
	.reg .b32 	%r<24>;
	.reg .b32 	%f<23>;
	.reg .b64 	%rd<19>;

	ld.param.u64 	%rd1, [_Z16compute_pressurePfPKfS1_ffii_param_0];
	ld.param.u64 	%rd2, [_Z16compute_pressurePfPKfS1_ffii_param_1];
	ld.param.u64 	%rd3, [_Z16compute_pressurePfPKfS1_ffii_param_2];
	ld.param.f32 	%f1, [_Z16compute_pressurePfPKfS1_ffii_param_3];
	ld.param.f32 	%f2, [_Z16compute_pressurePfPKfS1_ffii_param_4];
	ld.param.u32 	%r4, [_Z16compute_pressurePfPKfS1_ffii_param_5];
	ld.param.u32 	%r5, [_Z16compute_pressurePfPKfS1_ffii_param_6];
	mov.u32 	%r7, %tid.x;
	mov.u32 	%r8, %ctaid.x;
	mov.u32 	%r9, %ntid.x;
	mad.lo.s32 	%r10, %r8, %r9, %r7;
	mov.u32 	%r11, %tid.y;
	mov.u32 	%r12, %ctaid.y;
	mov.u32 	%r13, %ntid.y;
	mad.lo.s32 	%r14, %r12, %r13, %r11;
	setp.lt.s32 	%p1, %r10, 1;
	add.s32 	%r15, %r4, -1;
	setp.ge.s32 	%p2, %r10, %r15;
	or.pred  	%p3, %p1, %p2;
	setp.eq.s32 	%p4, %r14, 0;
	or.pred  	%p5, %p4, %p3;
	add.s32 	%r16, %r5, -1;
	setp.ge.s32 	%p6, %r14, %r16;
	or.pred  	%p7, %p5, %p6;
	@%p7 bra 	$L__BB1_2;
	cvta.to.global.u64 	%rd4, %rd2;
	cvta.to.global.u64 	%rd5, %rd3;
	cvta.to.global.u64 	%rd6, %rd1;
	mul.lo.s32 	%r17, %r4, %r14;
	cvt.s64.s32 	%rd7, %r17;
	cvt.u64.u32 	%rd8, %r10;
	add.s64 	%rd9, %rd8, %rd7;
	shl.b64 	%rd10, %rd9, 2;
	add.s64 	%rd11, %rd4, %rd10;
	ld.global.f32 	%f3, [%rd11+4];
	ld.global.f32 	%f4, [%rd11+-4];
	add.f32 	%f5, %f3, %f4;
	mul.f32 	%f6, %f2, %f5;
	add.s32 	%r18, %r17, %r4;
	add.s32 	%r19, %r18, %r10;
	mul.wide.s32 	%rd12, %r19, 4;
	add.s64 	%rd13, %rd4, %rd12;
	ld.global.f32 	%f7, [%rd13];
	shl.b32 	%r20, %r4, 1;
	sub.s32 	%r21, %r18, %r20;
	add.s32 	%r22, %r21, %r10;
	mul.wide.s32 	%rd14, %r22, 4;
	add.s64 	%rd15, %rd4, %rd14;
	ld.global.f32 	%f8, [%rd15];
	add.f32 	%f9, %f7, %f8;
	mul.f32 	%f10, %f1, %f9;
	mul.f32 	%f11, %f1, %f10;
	fma.rn.f32 	%f12, %f2, %f6, %f11;
	add.s32 	%r23, %r22, %r4;
	mul.wide.s32 	%rd16, %r23, 4;
	add.s64 	%rd17, %rd5, %rd16;
	ld.global.f32 	%f13, [%rd17];
	mul.f32 	%f14, %f1, %f13;
	mul.f32 	%f15, %f1, %f14;
	mul.f32 	%f16, %f2, %f15;
	mul.f32 	%f17, %f2, %f16;
	sub.f32 	%f18, %f12, %f17;
	mul.f32 	%f19, %f2, %f2;
	fma.rn.f32 	%f20, %f1, %f1, %f19;
	add.f32 	%f21, %f20, %f20;
	div.rn.f32 	%f22, %f18, %f21;
	add.s64 	%rd18, %rd6, %rd16;
	st.global.f32 	[%rd18], %f22;
$L__BB1_2:
	ret;

}
	// .globl	_Z16compute_velocityPfS_PKfS1_S1_fffffii
.visible .entry _Z16compute_velocityPfS_PKfS1_S1_fffffii(
	.param .u64 .ptr .align 1 _Z16compute_velocityPfS_PKfS1_S1_fffffii_param_0,
	.param .u64 .ptr .align 1 _Z16compute_velocityPfS_PKfS1_S1_fffffii_param_1,
	.param .u64 .ptr .align 1 _Z16compute_velocityPfS_PKfS1_S1_fffffii_param_2,
	.param .u64 .ptr .align 1 _Z16compute_velocityPfS_PKfS1_S1_fffffii_param_3,
	.param .u64 .ptr .align 1 _Z16compute_velocityPfS_PKfS1_S1_fffffii_param_4,
	.param .f32 _Z16compute_velocityPfS_PKfS1_S1_fffffii_param_5,
	.param .f32 _Z16compute_velocityPfS_PKfS1_S1_fffffii_param_6,
	.param .f32 _Z16compute_velocityPfS_PKfS1_S1_fffffii_param_7,
	.param .f32 _Z16compute_velocityPfS_PKfS1_S1_fffffii_param_8,
	.param .f32 _Z16compute_velocityPfS_PKfS1_S1_fffffii_param_9,
	.param .u32 _Z16compute_velocityPfS_PKfS1_S1_fffffii_param_10,
	.param .u32 _Z16compute_velocityPfS_PKfS1_S1_fffffii_param_11
)
{
	.reg .pred 	%p<8>;
	.reg .b32 	%r<21>;
	.reg .b32 	%f<73>;
	.reg .b64 	%rd<28>;

	ld.param.u64 	%rd4, [_Z16compute_velocityPfS_PKfS1_S1_fffffii_param_3];
	ld.param.u64 	%rd5, [_Z16compute_velocityPfS_PKfS1_S1_fffffii_param_4];
	ld.param.f32 	%f1, [_Z16compute_velocityPfS_PKfS1_S1_fffffii_param_5];
	ld.param.f32 	%f2, [_Z16compute_velocityPfS_PKfS1_S1_fffffii_param_6];
	ld.param.f32 	%f3, [_Z16compute_velocityPfS_PKfS1_S1_fffffii_param_7];
	ld.param.f32 	%f4, [_Z16compute_velocityPfS_PKfS1_S1_fffffii_param_8];
	ld.param.f32 	%f5, [_Z16compute_velocityPfS_PKfS1_S1_fffffii_param_9];
	ld.param.u32 	%r4, [_Z16compute_velocityPfS_PKfS1_S1_fffffii_param_10];
	ld.param.u32 	%r5, [_Z16compute_velocityPfS_PKfS1_S1_fffffii_param_11];
	mov.u32 	%r7, %tid.x;
	mov.u32 	%r8, %ctaid.x;
	mov.u32 	%r9, %ntid.x;
	mad.lo.s32 	%r10, %r8, %r9, %r7;
	mov.u32 	%r11, %tid.y;
	mov.u32 	%r12, %ctaid.y;
	mov.u32 	%r13, %ntid.y;
	mad.lo.s32 	%r14, %r12, %r13, %r11;
	setp.lt.s32 	%p1, %r10, 1;
	add.s32 	%r15, %r4, -1;
	setp.ge.s32 	%p2, %r10, %r15;
	or.pred  	%p3, %p1, %p2;
	setp.eq.s32 	%p4, %r14, 0;
	or.pred  	%p5, %p4, %p3;
	add.s32 	%r16, %r5, -1;
	setp.ge.s32 	%p6, %r14, %r16;
	or.pred  	%p7, %p5, %p6;
	@%p7 bra 	$L__BB2_2;
	ld.param.u64 	%rd27, [_Z16compute_velocityPfS_PKfS1_S1_fffffii_param_2];
	ld.param.u64 	%rd26, [_Z16compute_velocityPfS_PKfS1_S1_fffffii_param_1];
	ld.param.u64 	%rd25, [_Z16compute_velocityPfS_PKfS1_S1_fffffii_param_0];
	cvta.to.global.u64 	%rd6, %rd27;
	cvta.to.global.u64 	%rd7, %rd4;
	cvta.to.global.u64 	%rd8, %rd5;
	cvta.to.global.u64 	%rd9, %rd25;
	cvta.to.global.u64 	%rd10, %rd26;
	mul.lo.s32 	%r17, %r4, %r14;
	add.s32 	%r18, %r17, %r10;
	mul.wide.s32 	%rd11, %r18, 4;
	add.s64 	%rd12, %rd6, %rd11;
	ld.global.f32 	%f6, [%rd12];
	mul.f32 	%f7, %f3, %f6;
	div.rn.f32 	%f8, %f7, %f1;
	ld.global.f32 	%f9, [%rd12+-4];
	sub.f32 	%f10, %f6, %f9;
	mul.f32 	%f11, %f8, %f10;
	sub.f32 	%f12, %f6, %f11;
	add.s64 	%rd13, %rd7, %rd11;
	ld.global.f32 	%f13, [%rd13];
	mul.f32 	%f14, %f3, %f13;
	div.rn.f32 	%f15, %f14, %f2;
	sub.s32 	%r19, %r17, %r4;
	add.s32 	%r20, %r19, %r10;
	mul.wide.s32 	%rd14, %r20, 4;
	add.s64 	%rd15, %rd6, %rd14;
	ld.global.f32 	%f16, [%rd15];
	sub.f32 	%f17, %f6, %f16;
	mul.f32 	%f18, %f15, %f17;
	sub.f32 	%f19, %f12, %f18;
	add.f32 	%f20, %f5, %f5;
	mul.f32 	%f21, %f1, %f20;
	div.rn.f32 	%f22, %f3, %f21;
	add.s64 	%rd16, %rd8, %rd11;
	ld.global.f32 	%f23, [%rd16+4];
	ld.global.f32 	%f24, [%rd16+-4];
	sub.f32 	%f25, %f23, %f24;
	mul.f32 	%f26, %f22, %f25;
	sub.f32 	%f27, %f19, %f26;
	mul.f32 	%f28, %f1, %f1;
	div.rn.f32 	%f29, %f3, %f28;
	ld.global.f32 	%f30, [%rd12+4];
	add.f32 	%f31, %f6, %f6;
	sub.f32 	%f32, %f30, %f31;
	add.f32 	%f33, %f9, %f32;
	mul.f32 	%f34, %f2, %f2;
	div.rn.f32 	%f35, %f3, %f34;
	mul.wide.s32 	%rd17, %r4, 4;
	add.s64 	%rd18, %rd12, %rd17;
	ld.global.f32 	%f36, [%rd18];
	sub.f32 	%f37, %f36, %f31;
	add.f32 	%f38, %f16, %f37;
	mul.f32 	%f39, %f35, %f38;
	fma.rn.f32 	%f40, %f29, %f33, %f39;
	fma.rn.f32 	%f41, %f4, %f40, %f27;
	add.s64 	%rd19, %rd9, %rd11;
	st.global.f32 	[%rd19], %f41;
	ld.global.f32 	%f42, [%rd13];
	ld.global.f32 	%f43, [%rd12];
	mul.f32 	%f44, %f3, %f43;
	div.rn.f32 	%f45, %f44, %f1;
	ld.global.f32 	%f46, [%rd13+-4];
	sub.f32 	%f47, %f42, %f46;
	mul.f32 	%f48, %f45, %f47;
	sub.f32 	%f49, %f42, %f48;
	mul.f32 	%f50, %f3, %f42;
	div.rn.f32 	%f51, %f50, %f2;
	add.s64 	%rd20, %rd7, %rd14;
	ld.global.f32 	%f52, [%rd20];
	sub.f32 	%f53, %f42, %f52;
	mul.f32 	%f54, %f51, %f53;
	sub.f32 	%f55, %f49, %f54;
	mul.f32 	%f56, %f2, %f20;
	div.rn.f32 	%f57, %f3, %f56;
	add.s64 	%rd21, %rd16, %rd17;
	ld.global.f32 	%f58, [%rd21];
	add.s64 	%rd22, %rd8, %rd14;
	ld.global.f32 	%f59, [%rd22];
	sub.f32 	%f60, %f58, %f59;
	mul.f32 	%f61, %f57, %f60;
	sub.f32 	%f62, %f55, %f61;
	ld.global.f32 	%f63, [%rd13+4];
	add.f32 	%f64, %f42, %f42;
	sub.f32 	%f65, %f63, %f64;
	add.f32 	%f66, %f46, %f65;
	add.s64 	%rd23, %rd13, %rd17;
	ld.global.f32 	%f67, [%rd23];
	sub.f32 	%f68, %f67, %f64;
	add.f32 	%f69, %f52, %f68;
	mul.f32 	%f70, %f35, %f69;
	fma.rn.f32 	%f71, %f29, %f66, %f70;
	fma.rn.f32 	%f72, %f4, %f71, %f62;
	add.s64 	%rd24, %rd10, %rd11;
	st.global.f32 	[%rd24], %f72;
$L__BB2_2:
	ret;

}
	// .globl	_Z17update_boundariesPfS_ii
.visible .entry _Z17update_boundariesPfS_ii(
	.param .u64 .ptr .align 1 _Z17update_boundariesPfS_ii_param_0,
	.param .u64 .ptr .align 1 _Z17update_boundariesPfS_ii_param_1,
	.param .u32 _Z17update_boundariesPfS_ii_param_2,
	.param .u32 _Z17update_boundariesPfS_ii_param_3
)
{
	.reg .pred 	%p<3>;
	.reg .b32 	%r<13>;
	.reg .b64 	%rd<17>;

	ld.param.u64 	%rd3, [_Z17update_boundariesPfS_ii_param_0];
	ld.param.u64 	%rd4, [_Z17update_boundariesPfS_ii_param_1];
	ld.param.u32 	%r2, [_Z17update_boundariesPfS_ii_param_2];
	ld.param.u32 	%r3, [_Z17update_boundariesPfS_ii_param_3];
	cvta.to.global.u64 	%rd1, %rd4;
	cvta.to.global.u64 	%rd2, %rd3;
	mov.u32 	%r4, %tid.x;
	mov.u32 	%r5, %ctaid.x;
	mov.u32 	%r6, %ntid.x;
	mad.lo.s32 	%r1, %r5, %r6, %r4;
	setp.ge.s32 	%p1, %r1, %r2;
	@%p1 bra 	$L__BB3_2;
	mul.wide.s32 	%rd5, %r1, 4;
	add.s64 	%rd6, %rd2, %rd5;
	mov.b32 	%r7, 0;
	st.global.u32 	[%rd6], %r7;
	add.s64 	%rd7, %rd1, %rd5;
	st.global.u32 	[%rd7], %r7;
	add.s32 	%r8, %r3, -1;
	mul.lo.s32 	%r9, %r8, %r2;
	mul.wide.s32 	%rd8, %r9, 4;
	add.s64 	%rd9, %rd6, %rd8;
	mov.b32 	%r10, 1065353216;
	st.global.u32 	[%rd9], %r10;
	add.s64 	%rd10, %rd7, %rd8;
	st.global.u32 	[%rd10], %r7;
$L__BB3_2:
	setp.ge.s32 	%p2, %r1, %r3;
	@%p2 bra 	$L__BB3_4;
	mul.lo.s32 	%r11, %r2, %r1;
	mul.wide.s32 	%rd11, %r11, 4;
	add.s64 	%rd12, %rd2, %rd11;
	mov.b32 	%r12, 0;
	st.global.u32 	[%rd12], %r12;
	add.s64 	%rd13, %rd1, %rd11;
	st.global.u32 	[%rd13], %r12;
	mul.wide.s32 	%rd14, %r2, 4;
	add.s64 	%rd15, %rd12, %rd14;
	st.global.u32 	[%rd15+-4], %r12;
	add.s64 	%rd16, %rd13, %rd14;
	st.global.u32 	[%rd16+-4], %r12;
$L__BB3_4:
	ret;

}


// ===== COMPILED SASS (sm_100) =====

	.target	sm_100

	.elftype	@"ET_EXEC"


//--------------------- .note.nv.tkinfo           --------------------------
	.section	.note.nv.tkinfo,"",@"SHT_NOTE"
	.sectionflags	@"SHF_NOTE_NV_TKINFO"
	.tkinfo
        /*0018*/ 	.word	0x00000002
        /*0030*/ 	.string	""
        /*0030*/ 	.string	"ptxas"
        /*0030*/ 	.string	"Cuda compilation tools, release 13.0, V13.0.88"
        /*0030*/ 	.string	"Build cuda_13.0.r13.0/compiler.36424714_0"
        /*0030*/ 	.string	"-arch sm_100 -m 64 "



//--------------------- .note.nv.cuinfo           --------------------------
	.section	.note.nv.cuinfo,"",@"SHT_NOTE"
	.sectionflags	@"SHF_NOTE_NV_CUINFO"
        /*0018*/ 	.short	0x0002
        /*001a*/ 	.short	0x0064
        /*001c*/ 	.short	0x0082
	.zero		2


//--------------------- .nv.info                  --------------------------
	.section	.nv.info,"",@"SHT_CUDA_INFO"
	.align	4


	//----- nvinfo : EIATTR_REGCOUNT
	.align		4
        /*0000*/ 	.byte	0x04, 0x2f
        /*0002*/ 	.short	(.L_1 - .L_0)
	.align		4
.L_0:
        /*0004*/ 	.word	index@(_Z9compute_bPfPKfS1_ffiiff)
        /*0008*/ 	.word	0x00000011


	//----- nvinfo : EIATTR_FRAME_SIZE
	.align		4
.L_1:
        /*000c*/ 	.byte	0x04, 0x11
        /*000e*/ 	.short	(.L_3 - .L_2)
	.align		4
.L_2:
        /*0010*/ 	.word	index@($__internal_2_$__cuda_sm3x_div_rn_noftz_f32_slowpath)
        /*0014*/ 	.word	0x00000000


	//----- nvinfo : EIATTR_FRAME_SIZE
	.align		4
.L_3:
        /*0018*/ 	.byte	0x04, 0x11
        /*001a*/ 	.short	(.L_5 - .L_4)
	.align		4
.L_4:
        /*001c*/ 	.word	index@(_Z9compute_bPfPKfS1_ffiiff)
        /*0020*/ 	.word	0x00000000


	//----- nvinfo : EIATTR_REGCOUNT
	.align		4
.L_5:
        /*0024*/ 	.byte	0x04, 0x2f
        /*0026*/ 	.short	(.L_7 - .L_6)
	.align		4
.L_6:
        /*0028*/ 	.word	index@(_Z16compute_pressurePfPKfS1_ffii)
        /*002c*/ 	.word	0x00000012


	//----- nvinfo : EIATTR_FRAME_SIZE
	.align		4
.L_7:
        /*0030*/ 	.byte	0x04, 0x11
        /*0032*/ 	.short	(.L_9 - .L_8)
	.align		4
.L_8:
        /*0034*/ 	.word	index@($__internal_1_$__cuda_sm3x_div_rn_noftz_f32_slowpath)
        /*0038*/ 	.word	0x00000000


	//----- nvinfo : EIATTR_FRAME_SIZE
	.align		4
.L_9:
        /*003c*/ 	.byte	0x04, 0x11
        /*003e*/ 	.short	(.L_11 - .L_10)
	.align		4
.L_10:
        /*0040*/ 	.word	index@(_Z16compute_pressurePfPKfS1_ffii)
        /*0044*/ 	.word	0x00000000


	//----- nvinfo : EIATTR_REGCOUNT
	.align		4
.L_11:
        /*0048*/ 	.byte	0x04, 0x2f
        /*004a*/ 	.short	(.L_13 - .L_12)
	.align		4
.L_12:
        /*004c*/ 	.word	index@(_Z16compute_velocityPfS_PKfS1_S1_fffffii)
        /*0050*/ 	.word	0x0000001e


	//----- nvinfo : EIATTR_FRAME_SIZE
	.align		4
.L_13:
        /*0054*/ 	.byte	0x04, 0x11
        /*0056*/ 	.short	(.L_15 - .L_14)
	.align		4
.L_14:
        /*0058*/ 	.word	index@($__internal_0_$__cuda_sm3x_div_rn_noftz_f32_slowpath)
        /*005c*/ 	.word	0x00000000


	//----- nvinfo : EIATTR_FRAME_SIZE
	.align		4
.L_15:
        /*0060*/ 	.byte	0x04, 0x11
        /*0062*/ 	.short	(.L_17 - .L_16)
	.align		4
.L_16:
        /*0064*/ 	.word	index@(_Z16compute_velocityPfS_PKfS1_S1_fffffii)
        /*0068*/ 	.word	0x00000000


	//----- nvinfo : EIATTR_REGCOUNT
	.align		4
.L_17:
        /*006c*/ 	.byte	0x04, 0x2f
        /*006e*/ 	.short	(.L_19 - .L_18)
	.align		4
.L_18:
        /*0070*/ 	.word	index@(_Z17update_boundariesPfS_ii)
        /*0074*/ 	.word	0x00000010


	//----- nvinfo : EIATTR_FRAME_SIZE
	.align		4
.L_19:
        /*0078*/ 	.byte	0x04, 0x11
        /*007a*/ 	.short	(.L_21 - .L_20)
	.align		4
.L_20:
        /*007c*/ 	.word	index@(_Z17update_boundariesPfS_ii)
        /*0080*/ 	.word	0x00000000


	//----- nvinfo : EIATTR_MIN_STACK_SIZE
	.align		4
.L_21:
        /*0084*/ 	.byte	0x04, 0x12
        /*0086*/ 	.short	(.L_23 - .L_22)
	.align		4
.L_22:
        /*0088*/ 	.word	index@(_Z17update_boundariesPfS_ii)
        /*008c*/ 	.word	0x00000000


	//----- nvinfo : EIATTR_MIN_STACK_SIZE
	.align		4
.L_23:
        /*0090*/ 	.byte	0x04, 0x12
        /*0092*/ 	.short	(.L_25 - .L_24)
	.align		4
.L_24:
        /*0094*/ 	.word	index@(_Z16compute_velocityPfS_PKfS1_S1_fffffii)
        /*0098*/ 	.word	0x00000000


	//----- nvinfo : EIATTR_MIN_STACK_SIZE
	.align		4
.L_25:
        /*009c*/ 	.byte	0x04, 0x12
        /*009e*/ 	.short	(.L_27 - .L_26)
	.align		4
.L_26:
        /*00a0*/ 	.word	index@(_Z16compute_pressurePfPKfS1_ffii)
        /*00a4*/ 	.word	0x00000000


	//----- nvinfo : EIATTR_MIN_STACK_SIZE
	.align		4
.L_27:
        /*00a8*/ 	.byte	0x04, 0x12
        /*00aa*/ 	.short	(.L_29 - .L_28)
	.align		4
.L_28:
        /*00ac*/ 	.word	index@(_Z9compute_bPfPKfS1_ffiiff)
        /*00b0*/ 	.word	0x00000000
.L_29:


//--------------------- .nv.compat                --------------------------
	.section	.nv.compat,"",@"SHT_CUDA_COMPAT_INFO"
	.align	4
        /*0000*/ 	.byte	0x02, 0x09, 0x00, 0x00, 0x02, 0x02, 0x01, 0x00, 0x02, 0x05, 0x05, 0x00, 0x03, 0x07, 0x01, 0x01
        /*0010*/ 	.byte	0x02, 0x03, 0x00, 0x00, 0x02, 0x06, 0x01, 0x00, 0x04, 0x0b, 0x08, 0x00, 0x01, 0x00, 0x00, 0x00
        /*0020*/ 	.byte	0x00, 0x00, 0x00, 0x00


//--------------------- .nv.info._Z17update_boundariesPfS_ii --------------------------
	.section	.nv.info._Z17update_boundariesPfS_ii,"",@"SHT_CUDA_INFO"
	.sectionflags	@""
	.align	4


	//----- nvinfo : EIATTR_CUDA_API_VERSION
	.align		4
        /*0000*/ 	.byte	0x04, 0x37
        /*0002*/ 	.short	(.L_31 - .L_30)
.L_30:
        /*0004*/ 	.word	0x00000082


	//----- nvinfo : EIATTR_KPARAM_INFO
	.align		4
.L_31:
        /*0008*/ 	.byte	0x04, 0x17
        /*000a*/ 	.short	(.L_33 - .L_32)
.L_32:
        /*000c*/ 	.word	0x00000000
        /*0010*/ 	.short	0x0003
        /*0012*/ 	.short	0x0014
        /*0014*/ 	.byte	0x00, 0xf0, 0x11, 0x00


	//----- nvinfo : EIATTR_KPARAM_INFO
	.align		4
.L_33:
        /*0018*/ 	.byte	0x04, 0x17
        /*001a*/ 	.short	(.L_35 - .L_34)
.L_34:
        /*001c*/ 	.word	0x00000000
        /*0020*/ 	.short	0x0002
        /*0022*/ 	.short	0x0010
        /*0024*/ 	.byte	0x00, 0xf0, 0x11, 0x00


	//----- nvinfo : EIATTR_KPARAM_INFO
	.align		4
.L_35:
        /*0028*/ 	.byte	0x04, 0x17
        /*002a*/ 	.short	(.L_37 - .L_36)
.L_36:
        /*002c*/ 	.word	0x00000000
        /*0030*/ 	.short	0x0001
        /*0032*/ 	.short	0x0008
        /*0034*/ 	.byte	0x00, 0xf5, 0x21, 0x00


	//----- nvinfo : EIATTR_KPARAM_INFO
	.align		4
.L_37:
        /*0038*/ 	.byte	0x04, 0x17
        /*003a*/ 	.short	(.L_39 - .L_38)
.L_38:
        /*003c*/ 	.word	0x00000000
        /*0040*/ 	.short	0x0000
        /*0042*/ 	.short	0x0000
        /*0044*/ 	.byte	0x00, 0xf5, 0x21, 0x00


	//----- nvinfo : EIATTR_SPARSE_MMA_MASK
	.align		4
.L_39:
        /*0048*/ 	.byte	0x03, 0x50
        /*004a*/ 	.short	0x0000


	//----- nvinfo : EIATTR_MAXREG_COUNT
	.align		4
        /*004c*/ 	.byte	0x03, 0x1b
        /*004e*/ 	.short	0x00ff


	//----- nvinfo : EIATTR_MERCURY_ISA_VERSION
	.align		4
        /*0050*/ 	.byte	0x03, 0x5f
        /*0052*/ 	.short	0x0101


	//----- nvinfo : EIATTR_VRC_CTA_INIT_COUNT
	.align		4
        /*0054*/ 	.byte	0x02, 0x4a
	.zero		1
	.zero		1


	//----- nvinfo : EIATTR_EXIT_INSTR_OFFSETS
	.align		4
        /*0058*/ 	.byte	0x04, 0x1c
        /*005a*/ 	.short	(.L_41 - .L_40)


	//   ....[0]....
.L_40:
        /*005c*/ 	.word	0x000001b0


	//   ....[1]....
        /*0060*/ 	.word	0x00000270


	//----- nvinfo : EIATTR_CRS_STACK_SIZE
	.align		4
.L_41:
        /*0064*/ 	.byte	0x04, 0x1e
        /*0066*/ 	.short	(.L_43 - .L_42)
.L_42:
        /*0068*/ 	.word	0x00000000


	//----- nvinfo : EIATTR_CBANK_PARAM_SIZE
	.align		4
.L_43:
        /*006c*/ 	.byte	0x03, 0x19
        /*006e*/ 	.short	0x0018


	//----- nvinfo : EIATTR_PARAM_CBANK
	.align		4
        /*0070*/ 	.byte	0x04, 0x0a
        /*0072*/ 	.short	(.L_45 - .L_44)
	.align		4
.L_44:
        /*0074*/ 	.word	index@(.nv.constant0._Z17update_boundariesPfS_ii)
        /*0078*/ 	.short	0x0380
        /*007a*/ 	.short	0x0018


	//----- nvinfo : EIATTR_SW_WAR
	.align		4
.L_45:
        /*007c*/ 	.byte	0x04, 0x36
        /*007e*/ 	.short	(.L_47 - .L_46)
.L_46:
        /*0080*/ 	.word	0x00000008
.L_47:


//--------------------- .nv.info._Z16compute_velocityPfS_PKfS1_S1_fffffii --------------------------
	.section	.nv.info._Z16compute_velocityPfS_PKfS1_S1_fffffii,"",@"SHT_CUDA_INFO"
	.sectionflags	@""
	.align	4


	//----- nvinfo : EIATTR_CUDA_API_VERSION
	.align		4
        /*0000*/ 	.byte	0x04, 0x37
        /*0002*/ 	.short	(.L_49 - .L_48)
.L_48:
        /*0004*/ 	.word	0x00000082


	//----- nvinfo : EIATTR_KPARAM_INFO
	.align		4
.L_49:
        /*0008*/ 	.byte	0x04, 0x17
        /*000a*/ 	.short	(.L_51 - .L_50)
.L_50:
        /*000c*/ 	.word	0x00000000
        /*0010*/ 	.short	0x000b
        /*0012*/ 	.short	0x0040
        /*0014*/ 	.byte	0x00, 0xf0, 0x11, 0x00


	//----- nvinfo : EIATTR_KPARAM_INFO
	.align		4
.L_51:
        /*0018*/ 	.byte	0x04, 0x17
        /*001a*/ 	.short	(.L_53 - .L_52)
.L_52:
        /*001c*/ 	.word	0x00000000
        /*0020*/ 	.short	0x000a
        /*0022*/ 	.short	0x003c
        /*0024*/ 	.byte	0x00, 0xf0, 0x11, 0x00


	//----- nvinfo : EIATTR_KPARAM_INFO
	.align		4
.L_53:
        /*0028*/ 	.byte	0x04, 0x17
        /*002a*/ 	.short	(.L_55 - .L_54)
.L_54:
        /*002c*/ 	.word	0x00000000
        /*0030*/ 	.short	0x0009
        /*0032*/ 	.short	0x0038
        /*0034*/ 	.byte	0x00, 0xf0, 0x11, 0x00


	//----- nvinfo : EIATTR_KPARAM_INFO
	.align		4
.L_55:
        /*0038*/ 	.byte	0x04, 0x17
        /*003a*/ 	.short	(.L_57 - .L_56)
.L_56:
        /*003c*/ 	.word	0x00000000
        /*0040*/ 	.short	0x0008
        /*0042*/ 	.short	0x0034
        /*0044*/ 	.byte	0x00, 0xf0, 0x11, 0x00


	//----- nvinfo : EIATTR_KPARAM_INFO
	.align		4
.L_57:
        /*0048*/ 	.byte	0x04, 0x17
        /*004a*/ 	.short	(.L_59 - .L_58)
.L_58:
        /*004c*/ 	.word	0x00000000
        /*0050*/ 	.short	0x0007
        /*0052*/ 	.short	0x0030
        /*0054*/ 	.byte	0x00, 0xf0, 0x11, 0x00


	//----- nvinfo : EIATTR_KPARAM_INFO
	.align		4
.L_59:
        /*0058*/ 	.byte	0x04, 0x17
        /*005a*/ 	.short	(.L_61 - .L_60)
.L_60:
        /*005c*/ 	.word	0x00000000
        /*0060*/ 	.short	0x0006
        /*0062*/ 	.short	0x002c
        /*0064*/ 	.byte	0x00, 0xf0, 0x11, 0x00


	//----- nvinfo : EIATTR_KPARAM_INFO
	.align		4
.L_61:
        /*0068*/ 	.byte	0x04, 0x17
        /*006a*/ 	.short	(.L_63 - .L_62)
.L_62:
        /*006c*/ 	.word	0x00000000
        /*0070*/ 	.short	0x0005
        /*0072*/ 	.short	0x0028
        /*0074*/ 	.byte	0x00, 0xf0, 0x11, 0x00


	//----- nvinfo : EIATTR_KPARAM_INFO
	.align		4
.L_63:
        /*0078*/ 	.byte	0x04, 0x17
        /*007a*/ 	.short	(.L_65 - .L_64)
.L_64:
        /*007c*/ 	.word	0x00000000
        /*0080*/ 	.short	0x0004
        /*0082*/ 	.short	0x0020
        /*0084*/ 	.byte	0x00, 0xf5, 0x21, 0x00


	//----- nvinfo : EIATTR_KPARAM_INFO
	.align		4
.L_65:
        /*0088*/ 	.byte	0x04, 0x17
        /*008a*/ 	.short	(.L_67 - .L_66)
.L_66:
        /*008c*/ 	.word	0x00000000
        /*0090*/ 	.short	0x0003
        /*0092*/ 	.short	0x0018
        /*0094*/ 	.byte	0x00, 0xf5, 0x21, 0x00


	//----- nvinfo : EIATTR_KPARAM_INFO
	.align		4
.L_67:
        /*0098*/ 	.byte	0x04, 0x17
        /*009a*/ 	.short	(.L_69 - .L_68)
.L_68:
        /*009c*/ 	.word	0x00000000
        /*00a0*/ 	.short	0x0002
        /*00a2*/ 	.short	0x0010
        /*00a4*/ 	.byte	0x00, 0xf5, 0x21, 0x00


	//----- nvinfo : EIATTR_KPARAM_INFO
	.align		4
.L_69:
        /*00a8*/ 	.byte	0x04, 0x17
        /*00aa*/ 	.short	(.L_71 - .L_70)
.L_70:
        /*00ac*/ 	.word	0x00000000
        /*00b0*/ 	.short	0x0001
        /*00b2*/ 	.short	0x0008
        /*00b4*/ 	.byte	0x00, 0xf5, 0x21, 0x00


	//----- nvinfo : EIATTR_KPARAM_INFO
	.align		4
.L_71:
        /*00b8*/ 	.byte	0x04, 0x17
        /*00ba*/ 	.short	(.L_73 - .L_72)
.L_72:
        /*00bc*/ 	.word	0x00000000
        /*00c0*/ 	.short	0x0000
        /*00c2*/ 	.short	0x0000
        /*00c4*/ 	.byte	0x00, 0xf5, 0x21, 0x00


	//----- nvinfo : EIATTR_SPARSE_MMA_MASK
	.align		4
.L_73:
        /*00c8*/ 	.byte	0x03, 0x50
        /*00ca*/ 	.short	0x0000


	//----- nvinfo : EIATTR_MAXREG_COUNT
	.align		4
        /*00cc*/ 	.byte	0x03, 0x1b
        /*00ce*/ 	.short	0x00ff


	//----- nvinfo : EIATTR_MERCURY_ISA_VERSION
	.align		4
        /*00d0*/ 	.byte	0x03, 0x5f
        /*00d2*/ 	.short	0x0101


	//----- nvinfo : EIATTR_VRC_CTA_INIT_COUNT
	.align		4
        /*00d4*/ 	.byte	0x02, 0x4a
	.zero		1
	.zero		1


	//----- nvinfo : EIATTR_EXIT_INSTR_OFFSETS
	.align		4
        /*00d8*/ 	.byte	0x04, 0x1c
        /*00da*/ 	.short	(.L_75 - .L_74)


	//   ....[0]....
.L_74:
        /*00dc*/ 	.word	0x00000110


	//   ....[1]....
        /*00e0*/ 	.word	0x00000ea0


	//----- nvinfo : EIATTR_CRS_STACK_SIZE
	.align		4
.L_75:
        /*00e4*/ 	.byte	0x04, 0x1e
        /*00e6*/ 	.short	(.L_77 - .L_76)
.L_76:
        /*00e8*/ 	.word	0x00000000


	//----- nvinfo : EIATTR_CBANK_PARAM_SIZE
	.align		4
.L_77:
        /*00ec*/ 	.byte	0x03, 0x19
        /*00ee*/ 	.short	0x0044


	//----- nvinfo : EIATTR_PARAM_CBANK
	.align		4
        /*00f0*/ 	.byte	0x04, 0x0a
        /*00f2*/ 	.short	(.L_79 - .L_78)
	.align		4
.L_78:
        /*00f4*/ 	.word	index@(.nv.constant0._Z16compute_velocityPfS_PKfS1_S1_fffffii)
        /*00f8*/ 	.short	0x0380
        /*00fa*/ 	.short	0x0044


	//----- nvinfo : EIATTR_SW_WAR
	.align		4
.L_79:
        /*00fc*/ 	.byte	0x04, 0x36
        /*00fe*/ 	.short	(.L_81 - .L_80)
.L_80:
        /*0100*/ 	.word	0x00000008
.L_81:


//--------------------- .nv.info._Z16compute_pressurePfPKfS1_ffii --------------------------
	.section	.nv.info._Z16compute_pressurePfPKfS1_ffii,"",@"SHT_CUDA_INFO"
	.sectionflags	@""
	.align	4


	//----- nvinfo : EIATTR_CUDA_API_VERSION
	.align		4
        /*0000*/ 	.byte	0x04, 0x37
        /*0002*/ 	.short	(.L_83 - .L_82)
.L_82:
        /*0004*/ 	.word	0x00000082


	//----- nvinfo : EIATTR_KPARAM_INFO
	.align		4
.L_83:
        /*0008*/ 	.byte	0x04, 0x17
        /*000a*/ 	.short	(.L_85 - .L_84)
.L_84:
        /*000c*/ 	.word	0x00000000
        /*0010*/ 	.short	0x0006
        /*0012*/ 	.short	0x0024
        /*0014*/ 	.byte	0x00, 0xf0, 0x11, 0x00


	//----- nvinfo : EIATTR_KPARAM_INFO
	.align		4
.L_85:
        /*0018*/ 	.byte	0x04, 0x17
        /*001a*/ 	.short	(.L_87 - .L_86)
.L_86:
        /*001c*/ 	.word	0x00000000
        /*0020*/ 	.short	0x0005
        /*0022*/ 	.short	0x0020
        /*0024*/ 	.byte	0x00, 0xf0, 0x11, 0x00


	//----- nvinfo : EIATTR_KPARAM_INFO
	.align		4
.L_87:
        /*0028*/ 	.byte	0x04, 0x17
        /*002a*/ 	.short	(.L_89 - .L_88)
.L_88:
        /*002c*/ 	.word	0x00000000
        /*0030*/ 	.short	0x0004
        /*0032*/ 	.short	0x001c
        /*0034*/ 	.byte	0x00, 0xf0, 0x11, 0x00


	//----- nvinfo : EIATTR_KPARAM_INFO
	.align		4
.L_89:
        /*0038*/ 	.byte	0x04, 0x17
        /*003a*/ 	.short	(.L_91 - .L_90)
.L_90:
        /*003c*/ 	.word	0x00000000
        /*0040*/ 	.short	0x0003
        /*0042*/ 	.short	0x0018
        /*0044*/ 	.byte	0x00, 0xf0, 0x11, 0x00


	//----- nvinfo : EIATTR_KPARAM_INFO
	.align		4
.L_91:
        /*0048*/ 	.byte	0x04, 0x17
        /*004a*/ 	.short	(.L_93 - .L_92)
.L_92:
        /*004c*/ 	.word	0x00000000
        /*0050*/ 	.short	0x0002
        /*0052*/ 	.short	0x0010
        /*0054*/ 	.byte	0x00, 0xf5, 0x21, 0x00


	//----- nvinfo : EIATTR_KPARAM_INFO
	.align		4
.L_93:
        /*0058*/ 	.byte	0x04, 0x17
        /*005a*/ 	.short	(.L_95 - .L_94)
.L_94:
        /*005c*/ 	.word	0x00000000
        /*0060*/ 	.short	0x0001
        /*0062*/ 	.short	0x0008
        /*0064*/ 	.byte	0x00, 0xf5, 0x21, 0x00


	//----- nvinfo : EIATTR_KPARAM_INFO
	.align		4
.L_95:
        /*0068*/ 	.byte	0x04, 0x17
        /*006a*/ 	.short	(.L_97 - .L_96)
.L_96:
        /*006c*/ 	.word	0x00000000
        /*0070*/ 	.short	0x0000
        /*0072*/ 	.short	0x0000
        /*0074*/ 	.byte	0x00, 0xf5, 0x21, 0x00


	//----- nvinfo : EIATTR_SPARSE_MMA_MASK
	.align		4
.L_97:
        /*0078*/ 	.byte	0x03, 0x50
        /*007a*/ 	.short	0x0000


	//----- nvinfo : EIATTR_MAXREG_COUNT
	.align		4
        /*007c*/ 	.byte	0x03, 0x1b
        /*007e*/ 	.short	0x00ff


	//----- nvinfo : EIATTR_MERCURY_ISA_VERSION
	.align		4
        /*0080*/ 	.byte	0x03, 0x5f
        /*0082*/ 	.short	0x0101


	//----- nvinfo : EIATTR_VRC_CTA_INIT_COUNT
	.align		4
        /*0084*/ 	.byte	0x02, 0x4a
	.zero		1
	.zero		1


	//----- nvinfo : EIATTR_EXIT_INSTR_OFFSETS
	.align		4
        /*0088*/ 	.byte	0x04, 0x1c
        /*008a*/ 	.short	(.L_99 - .L_98)


	//   ....[0]....
.L_98:
        /*008c*/ 	.word	0x00000100


	//   ....[1]....
        /*0090*/ 	.word	0x00000460


	//----- nvinfo : EIATTR_CRS_STACK_SIZE
	.align		4
.L_99:
        /*0094*/ 	.byte	0x04, 0x1e
        /*0096*/ 	.short	(.L_101 - .L_100)
.L_100:
        /*0098*/ 	.word	0x00000000


	//----- nvinfo : EIATTR_CBANK_PARAM_SIZE
	.align		4
.L_101:
        /*009c*/ 	.byte	0x03, 0x19
        /*009e*/ 	.short	0x0028


	//----- nvinfo : EIATTR_PARAM_CBANK
	.align		4
        /*00a0*/ 	.byte	0x04, 0x0a
        /*00a2*/ 	.short	(.L_103 - .L_102)
	.align		4
.L_102:
        /*00a4*/ 	.word	index@(.nv.constant0._Z16compute_pressurePfPKfS1_ffii)
        /*00a8*/ 	.short	0x0380
        /*00aa*/ 	.short	0x0028


	//----- nvinfo : EIATTR_SW_WAR
	.align		4
.L_103:
        /*00ac*/ 	.byte	0x04, 0x36
        /*00ae*/ 	.short	(.L_105 - .L_104)
.L_104:
        /*00b0*/ 	.word	0x00000008
.L_105:


//--------------------- .nv.info._Z9compute_bPfPKfS1_ffiiff --------------------------
	.section	.nv.info._Z9compute_bPfPKfS1_ffiiff,"",@"SHT_CUDA_INFO"
	.sectionflags	@""
	.align	4


	//----- nvinfo : EIATTR_CUDA_API_VERSION
	.align		4
        /*0000*/ 	.byte	0x04, 0x37
        /*0002*/ 	.short	(.L_107 - .L_106)
.L_106:
        /*0004*/ 	.word	0x00000082


	//----- nvinfo : EIATTR_KPARAM_INFO
	.align		4
.L_107:
        /*0008*/ 	.byte	0x04, 0x17
        /*000a*/ 	.short	(.L_109 - .L_108)
.L_108:
        /*000c*/ 	.word	0x00000000
        /*0010*/ 	.short	0x0008
        /*0012*/ 	.short	0x002c
        /*0014*/ 	.byte	0x00, 0xf0, 0x11, 0x00


	//----- nvinfo : EIATTR_KPARAM_INFO
	.align		4
.L_109:
        /*0018*/ 	.byte	0x04, 0x17
        /*001a*/ 	.short	(.L_111 - .L_110)
.L_110:
        /*001c*/ 	.word	0x00000000
        /*0020*/ 	.short	0x0007
        /*0022*/ 	.short	0x0028
        /*0024*/ 	.byte	0x00, 0xf0, 0x11, 0x00


	//----- nvinfo : EIATTR_KPARAM_INFO
	.align		4
.L_111:
        /*0028*/ 	.byte	0x04, 0x17
        /*002a*/ 	.short	(.L_113 - .L_112)
.L_112:
        /*002c*/ 	.word	0x00000000
        /*0030*/ 	.short	0x0006
        /*0032*/ 	.short	0x0024
        /*0034*/ 	.byte	0x00, 0xf0, 0x11, 0x00


	//----- nvinfo : EIATTR_KPARAM_INFO
	.align		4
.L_113:
        /*0038*/ 	.byte	0x04, 0x17
        /*003a*/ 	.short	(.L_115 - .L_114)
.L_114:
        /*003c*/ 	.word	0x00000000
        /*0040*/ 	.short	0x0005
        /*0042*/ 	.short	0x0020
        /*0044*/ 	.byte	0x00, 0xf0, 0x11, 0x00


	//----- nvinfo : EIATTR_KPARAM_INFO
	.align		4
.L_115:
        /*0048*/ 	.byte	0x04, 0x17
        /*004a*/ 	.short	(.L_117 - .L_116)
.L_116:
        /*004c*/ 	.word	0x00000000
        /*0050*/ 	.short	0x0004
        /*0052*/ 	.short	0x001c
        /*0054*/ 	.byte	0x00, 0xf0, 0x11, 0x00


	//----- nvinfo : EIATTR_KPARAM_INFO
	.align		4
.L_117:
        /*0058*/ 	.byte	0x04, 0x17
        /*005a*/ 	.short	(.L_119 - .L_118)
.L_118:
        /*005c*/ 	.word	0x00000000
        /*0060*/ 	.short	0x0003
        /*0062*/ 	.short	0x0018
        /*0064*/ 	.byte	0x00, 0xf0, 0x11, 0x00


	//----- nvinfo : EIATTR_KPARAM_INFO
	.align		4
.L_119:
        /*0068*/ 	.byte	0x04, 0x17
        /*006a*/ 	.short	(.L_121 - .L_120)
.L_120:
        /*006c*/ 	.word	0x00000000
        /*0070*/ 	.short	0x0002
        /*0072*/ 	.short	0x0010
        /*0074*/ 	.byte	0x00, 0xf5, 0x21, 0x00


	//----- nvinfo : EIATTR_KPARAM_INFO
	.align		4
.L_121:
        /*0078*/ 	.byte	0x04, 0x17
        /*007a*/ 	.short	(.L_123 - .L_122)
.L_122:
        /*007c*/ 	.word	0x00000000
        /*0080*/ 	.short	0x0001
        /*0082*/ 	.short	0x0008
        /*0084*/ 	.byte	0x00, 0xf5, 0x21, 0x00


	//----- nvinfo : EIATTR_KPARAM_INFO
	.align		4
.L_123:
        /*0088*/ 	.byte	0x04, 0x17
        /*008a*/ 	.short	(.L_125 - .L_124)
.L_124:
        /*008c*/ 	.word	0x00000000
        /*0090*/ 	.short	0x0000
        /*0092*/ 	.short	0x0000
        /*0094*/ 	.byte	0x00, 0xf5, 0x21, 0x00


	//----- nvinfo : EIATTR_SPARSE_MMA_MASK
	.align		4
.L_125:
        /*0098*/ 	.byte	0x03, 0x50
        /*009a*/ 	.short	0x0000


	//----- nvinfo : EIATTR_MAXREG_COUNT
	.align		4
        /*009c*/ 	.byte	0x03, 0x1b
        /*009e*/ 	.short	0x00ff


	//----- nvinfo : EIATTR_MERCURY_ISA_VERSION
	.align		4
        /*00a0*/ 	.byte	0x03, 0x5f
        /*00a2*/ 	.short	0x0101


	//----- nvinfo : EIATTR_VRC_CTA_INIT_COUNT
	.align		4
        /*00a4*/ 	.byte	0x02, 0x4a
	.zero		1
	.zero		1


	//----- nvinfo : EIATTR_EXIT_INSTR_OFFSETS
	.align		4
        /*00a8*/ 	.byte	0x04, 0x1c
        /*00aa*/ 	.short	(.L_127 - .L_126)


	//   ....[0]....
.L_126:
        /*00ac*/ 	.word	0x000000c0


	//   ....[1]....
        /*00b0*/ 	.word	0x000005d0


	//----- nvinfo : EIATTR_CRS_STACK_SIZE
	.align		4
.L_127:
        /*00b4*/ 	.byte	0x04, 0x1e
        /*00b6*/ 	.short	(.L_129 - .L_128)
.L_128:
        /*00b8*/ 	.word	0x00000000


	//----- nvinfo : EIATTR_CBANK_PARAM_SIZE
	.align		4
.L_129:
        /*00bc*/ 	.byte	0x03, 0x19
        /*00be*/ 	.short	0x0030


	//----- nvinfo : EIATTR_PARAM_CBANK
	.align		4
        /*00c0*/ 	.byte	0x04, 0x0a
        /*00c2*/ 	.short	(.L_131 - .L_130)
	.align		4
.L_130:
        /*00c4*/ 	.word	index@(.nv.constant0._Z9compute_bPfPKfS1_ffiiff)
        /*00c8*/ 	.short	0x0380
        /*00ca*/ 	.short	0x0030


	//----- nvinfo : EIATTR_SW_WAR
	.align		4
.L_131:
        /*00cc*/ 	.byte	0x04, 0x36
        /*00ce*/ 	.short	(.L_133 - .L_132)
.L_132:
        /*00d0*/ 	.word	0x00000008
.L_133:


//--------------------- .nv.callgraph             --------------------------
	.section	.nv.callgraph,"",@"SHT_CUDA_CALLGRAPH"
	.align	4
	.sectionentsize	8
	.align		4
        /*0000*/ 	.word	0x00000000
	.align		4
        /*0004*/ 	.word	0xffffffff
	.align		4
        /*0008*/ 	.word	0x00000000
	.align		4
        /*000c*/ 	.word	0xfffffffe
	.align		4
        /*0010*/ 	.word	0x00000000
	.align		4
        /*0014*/ 	.word	0xfffffffd
	.align		4
        /*0018*/ 	.word	0x00000000
	.align		4
        /*001c*/ 	.word	0xfffffffc


//--------------------- .text._Z17update_boundariesPfS_ii --------------------------
	.section	.text._Z17update_boundariesPfS_ii,"ax",@progbits
	.align	128
        .global         _Z17update_boundariesPfS_ii
        .type           _Z17update_boundariesPfS_ii,@function
        .size           _Z17update_boundariesPfS_ii,(.L_x_62 - _Z17update_boundariesPfS_ii)
        .other          _Z17update_boundariesPfS_ii,@"STO_CUDA_ENTRY STV_DEFAULT"
_Z17update_boundariesPfS_ii:
.text._Z17update_boundariesPfS_ii:
[----:B------:R-:W-:Y:S01]  /*0000*/  LDC R1, c[0x0][0x37c] ;  /* 0x0000df00ff017b82 */ /* 0x000fe20000000800 */
[----:B------:R-:W0:Y:S07]  /*0010*/  S2R R11, SR_TID.X ;  /* 0x00000000000b7919 */ /* 0x000e2e0000002100 */
[----:B------:R-:W0:Y:S01]  /*0020*/  S2UR UR4, SR_CTAID.X ;  /* 0x00000000000479c3 */ /* 0x000e220000002500 */
[----:B------:R-:W1:Y:S01]  /*0030*/  LDCU.64 UR6, c[0x0][0x358] ;  /* 0x00006b00ff0677ac */ /* 0x000e620008000a00 */
[----:B------:R-:W-:Y:S06]  /*0040*/  BSSY.RECONVERGENT B0, `(.L_x_0) ;  /* 0x0000014000007945 */ /* 0x000fec0003800200 */
[----:B------:R-:W0:Y:S08]  /*0050*/  LDC R0, c[0x0][0x360] ;  /* 0x0000d800ff007b82 */ /* 0x000e300000000800 */
[----:B------:R-:W2:Y:S01]  /*0060*/  LDC R10, c[0x0][0x390] ;  /* 0x0000e400ff0a7b82 */ /* 0x000ea20000000800 */
[----:B0-----:R-:W-:-:S05]  /*0070*/  IMAD R11, R0, UR4, R11 ;  /* 0x00000004000b7c24 */ /* 0x001fca000f8e020b */
[----:B--2---:R-:W-:-:S13]  /*0080*/  ISETP.GE.AND P0, PT, R11, R10, PT ;  /* 0x0000000a0b00720c */ /* 0x004fda0003f06270 */
[----:B-1----:R-:W-:Y:S05]  /*0090*/  @P0 BRA `(.L_x_1) ;  /* 0x0000000000380947 */ /* 0x002fea0003800000 */
[----:B------:R-:W0:Y:S01]  /*00a0*/  LDC.64 R2, c[0x0][0x380] ;  /* 0x0000e000ff027b82 */ /* 0x000e220000000a00 */
[----:B------:R-:W1:Y:S01]  /*00b0*/  LDCU UR4, c[0x0][0x394] ;  /* 0x00007280ff0477ac */ /* 0x000e620008000800 */
[----:B------:R-:W-:-:S06]  /*00c0*/  HFMA2 R13, -RZ, RZ, 1.875, 0 ;  /* 0x3f800000ff0d7431 */ /* 0x000fcc00000001ff */
[----:B------:R-:W2:Y:S01]  /*00d0*/  LDC.64 R4, c[0x0][0x388] ;  /* 0x0000e200ff047b82 */ /* 0x000ea20000000a00 */
[----:B-1----:R-:W-:Y:S01]  /*00e0*/  UIADD3 UR4, UPT, UPT, UR4, -0x1, URZ ;  /* 0xffffffff04047890 */ /* 0x002fe2000fffe0ff */
[----:B0-----:R-:W-:-:S05]  /*00f0*/  IMAD.WIDE R2, R11, 0x4, R2 ;  /* 0x000000040b027825 */ /* 0x001fca00078e0202 */
[----:B------:R-:W-:Y:S01]  /*0100*/  IMAD R9, R10, UR4, RZ ;  /* 0x000000040a097c24 */ /* 0x000fe2000f8e02ff */
[----:B------:R0:W-:Y:S01]  /*0110*/  STG.E desc[UR6][R2.64], RZ ;  /* 0x000000ff02007986 */ /* 0x0001e2000c101906 */
[----:B--2---:R-:W-:-:S04]  /*0120*/  IMAD.WIDE R4, R11, 0x4, R4 ;  /* 0x000000040b047825 */ /* 0x004fc800078e0204 */
[C---:B------:R-:W-:Y:S01]  /*0130*/  IMAD.WIDE R6, R9.reuse, 0x4, R2 ;  /* 0x0000000409067825 */ /* 0x040fe200078e0202 */
[----:B------:R0:W-:Y:S03]  /*0140*/  STG.E desc[UR6][R4.64], RZ ;  /* 0x000000ff04007986 */ /* 0x0001e6000c101906 */
[----:B------:R-:W-:Y:S01]  /*0150*/  IMAD.WIDE R8, R9, 0x4, R4 ;  /* 0x0000000409087825 */ /* 0x000fe200078e0204 */
[----:B------:R0:W-:Y:S04]  /*0160*/  STG.E desc[UR6][R6.64], R13 ;  /* 0x0000000d06007986 */ /* 0x0001e8000c101906 */
[----:B------:R0:W-:Y:S02]  /*0170*/  STG.E desc[UR6][R8.64], RZ ;  /* 0x000000ff08007986 */ /* 0x0001e4000c101906 */
.L_x_1:
[----:B------:R-:W-:Y:S05]  /*0180*/  BSYNC.RECONVERGENT B0 ;  /* 0x0000000000007941 */ /* 0x000fea0003800200 */
.L_x_0:
[----:B------:R-:W1:Y:S02]  /*0190*/  LDCU UR4, c[0x0][0x394] ;  /* 0x00007280ff0477ac */ /* 0x000e640008000800 */
[----:B-1----:R-:W-:-:S13]  /*01a0*/  ISETP.GE.AND P0, PT, R11, UR4, PT ;  /* 0x000000040b007c0c */ /* 0x002fda000bf06270 */
[----:B------:R-:W-:Y:S05]  /*01b0*/  @P0 EXIT ;  /* 0x000000000000094d */ /* 0x000fea0003800000 */
[----:B0-----:R-:W0:Y:S01]  /*01c0*/  LDC.64 R2, c[0x0][0x380] ;  /* 0x0000e000ff027b82 */ /* 0x001e220000000a00 */
[----:B------:R-:W-:-:S07]  /*01d0*/  IMAD R11, R11, R10, RZ ;  /* 0x0000000a0b0b7224 */ /* 0x000fce00078e02ff */
[----:B------:R-:W1:Y:S01]  /*01e0*/  LDC.64 R4, c[0x0][0x388] ;  /* 0x0000e200ff047b82 */ /* 0x000e620000000a00 */
[----:B0-----:R-:W-:-:S05]  /*01f0*/  IMAD.WIDE R2, R11, 0x4, R2 ;  /* 0x000000040b027825 */ /* 0x001fca00078e0202 */
[----:B------:R-:W-:Y:S01]  /*0200*/  STG.E desc[UR6][R2.64], RZ ;  /* 0x000000ff02007986 */ /* 0x000fe2000c101906 */
[----:B------:R-:W-:-:S04]  /*0210*/  IMAD.WIDE R8, R10, 0x4, R2 ;  /* 0x000000040a087825 */ /* 0x000fc800078e0202 */
[----:B-1----:R-:W-:-:S05]  /*0220*/  IMAD.WIDE R4, R11, 0x4, R4 ;  /* 0x000000040b047825 */ /* 0x002fca00078e0204 */
[----:B------:R-:W-:Y:S01]  /*0230*/  STG.E desc[UR6][R4.64], RZ ;  /* 0x000000ff04007986 */ /* 0x000fe2000c101906 */
[----:B------:R-:W-:-:S03]  /*0240*/  IMAD.WIDE R6, R10, 0x4, R4 ;  /* 0x000000040a067825 */ /* 0x000fc600078e0204 */
[----:B------:R-:W-:Y:S04]  /*0250*/  STG.E desc[UR6][R8.64+-0x4], RZ ;  /* 0xfffffcff08007986 */ /* 0x000fe8000c101906 */
[----:B------:R-:W-:Y:S01]  /*0260*/  STG.E desc[UR6][R6.64+-0x4], RZ ;  /* 0xfffffcff06007986 */ /* 0x000fe2000c101906 */
[----:B------:R-:W-:Y:S05]  /*0270*/  EXIT ;  /* 0x000000000000794d */ /* 0x000fea0003800000 */
.L_x_2:
[----:B------:R-:W-:-:S00]  /*0280*/  BRA `(.L_x_2) ;  /* 0xfffffffc00fc7947 */ /* 0x000fc0000383ffff */
[----:B------:R-:W-:-:S00]  /*0290*/  NOP ;  /* 0x0000000000007918 */ /* 0x000fc00000000000 */
        /* <DEDUP_REMOVED lines=14> */
.L_x_62:


//--------------------- .text._Z16compute_velocityPfS_PKfS1_S1_fffffii --------------------------
	.section	.text._Z16compute_velocityPfS_PKfS1_S1_fffffii,"ax",@progbits
	.align	128
        .global         _Z16compute_velocityPfS_PKfS1_S1_fffffii
        .type           _Z16compute_velocityPfS_PKfS1_S1_fffffii,@function
        .size           _Z16compute_velocityPfS_PKfS1_S1_fffffii,(.L_x_59 - _Z16compute_velocityPfS_PKfS1_S1_fffffii)
        .other          _Z16compute_velocityPfS_PKfS1_S1_fffffii,@"STO_CUDA_ENTRY STV_DEFAULT"
_Z16compute_velocityPfS_PKfS1_S1_fffffii:
.text._Z16compute_velocityPfS_PKfS1_S1_fffffii:
[----:B------:R-:W-:Y:S01]  /*0000*/  LDC R1, c[0x0][0x37c] ;  /* 0x0000df00ff017b82 */ /* 0x000fe20000000800 */
[----:B------:R-:W0:Y:S07]  /*0010*/  S2R R5, SR_TID.X ;  /* 0x0000000000057919 */ /* 0x000e2e0000002100 */
[----:B------:R-:W0:Y:S01]  /*0020*/  S2UR UR6, SR_CTAID.X ;  /* 0x00000000000679c3 */ /* 0x000e220000002500 */
[----:B------:R-:W1:Y:S01]  /*0030*/  LDCU UR8, c[0x0][0x3bc] ;  /* 0x00007780ff0877ac */ /* 0x000e620008000800 */
[----:B------:R-:W2:Y:S01]  /*0040*/  S2R R6, SR_TID.Y ;  /* 0x0000000000067919 */ /* 0x000ea20000002200 */
[----:B------:R-:W3:Y:S05]  /*0050*/  LDCU UR4, c[0x0][0x3c0] ;  /* 0x00007800ff0477ac */ /* 0x000eea0008000800 */
[----:B------:R-:W0:Y:S08]  /*0060*/  LDC R0, c[0x0][0x360] ;  /* 0x0000d800ff007b82 */ /* 0x000e300000000800 */
[----:B------:R-:W2:Y:S01]  /*0070*/  S2UR UR7, SR_CTAID.Y ;  /* 0x00000000000779c3 */ /* 0x000ea20000002600 */
[----:B-1----:R-:W-:-:S02]  /*0080*/  UIADD3 UR5, UPT, UPT, UR8, -0x1, URZ ;  /* 0xffffffff08057890 */ /* 0x002fc4000fffe0ff */
[----:B---3--:R-:W-:-:S05]  /*0090*/  UIADD3 UR4, UPT, UPT, UR4, -0x1, URZ ;  /* 0xffffffff04047890 */ /* 0x008fca000fffe0ff */
[----:B------:R-:W2:Y:S01]  /*00a0*/  LDC R3, c[0x0][0x364] ;  /* 0x0000d900ff037b82 */ /* 0x000ea20000000800 */
[----:B0-----:R-:W-:-:S05]  /*00b0*/  IMAD R5, R0, UR6, R5 ;  /* 0x0000000600057c24 */ /* 0x001fca000f8e0205 */
[----:B------:R-:W-:-:S04]  /*00c0*/  ISETP.GE.AND P0, PT, R5, UR5, PT ;  /* 0x0000000505007c0c */ /* 0x000fc8000bf06270 */
[----:B------:R-:W-:Y:S01]  /*00d0*/  ISETP.LT.OR P0, PT, R5, 0x1, P0 ;  /* 0x000000010500780c */ /* 0x000fe20000701670 */
[----:B--2---:R-:W-:-:S05]  /*00e0*/  IMAD R6, R3, UR7, R6 ;  /* 0x0000000703067c24 */ /* 0x004fca000f8e0206 */
[----:B------:R-:W-:-:S04]  /*00f0*/  ISETP.EQ.OR P0, PT, R6, RZ, P0 ;  /* 0x000000ff0600720c */ /* 0x000fc80000702670 */
[----:B------:R-:W-:-:S13]  /*0100*/  ISETP.GE.OR P0, PT, R6, UR4, P0 ;  /* 0x0000000406007c0c */ /* 0x000fda0008706670 */
[----:B------:R-:W-:Y:S05]  /*0110*/  @P0 EXIT ;  /* 0x000000000000094d */ /* 0x000fea0003800000 */
[----:B------:R-:W0:Y:S01]  /*0120*/  LDC.64 R16, c[0x0][0x390] ;  /* 0x0000e400ff107b82 */ /* 0x000e220000000a00 */
[----:B------:R-:W1:Y:S01]  /*0130*/  LDCU.64 UR4, c[0x0][0x358] ;  /* 0x00006b00ff0477ac */ /* 0x000e620008000a00 */
[----:B------:R-:W-:Y:S01]  /*0140*/  IMAD R4, R6, UR8, R5 ;  /* 0x0000000806047c24 */ /* 0x000fe2000f8e0205 */
[----:B------:R-:W2:Y:S05]  /*0150*/  LDCU UR6, c[0x0][0x3b0] ;  /* 0x00007600ff0677ac */ /* 0x000eaa0008000800 */
[----:B------:R-:W3:Y:S01]  /*0160*/  LDC R8, c[0x0][0x3a8] ;  /* 0x0000ea00ff087b82 */ /* 0x000ee20000000800 */
[----:B0-----:R-:W-:-:S05]  /*0170*/  IMAD.WIDE R16, R4, 0x4, R16 ;  /* 0x0000000404107825 */ /* 0x001fca00078e0210 */
[----:B-1----:R-:W2:Y:S01]  /*0180*/  LDG.E R19, desc[UR4][R16.64] ;  /* 0x0000000410137981 */ /* 0x002ea2000c1e1900 */
[----:B------:R-:W-:Y:S01]  /*0190*/  BSSY.RECONVERGENT B0, `(.L_x_3) ;  /* 0x000000e000007945 */ /* 0x000fe20003800200 */
[----:B---3--:R-:W0:Y:S02]  /*01a0*/  MUFU.RCP R0, R8 ;  /* 0x0000000800007308 */ /* 0x008e240000001000 */
[----:B0-----:R-:W-:-:S04]  /*01b0*/  FFMA R7, R0, -R8, 1 ;  /* 0x3f80000000077423 */ /* 0x001fc80000000808 */
[----:B------:R-:W-:Y:S01]  /*01c0*/  FFMA R0, R0, R7, R0 ;  /* 0x0000000700007223 */ /* 0x000fe20000000000 */
[----:B--2---:R-:W-:-:S04]  /*01d0*/  FMUL R3, R19, UR6 ;  /* 0x0000000613037c20 */ /* 0x004fc80008400000 */
[----:B------:R-:W0:Y:S01]  /*01e0*/  FCHK P0, R3, R8 ;  /* 0x0000000803007302 */ /* 0x000e220000000000 */
[----:B------:R-:W-:-:S04]  /*01f0*/  FFMA R2, R3, R0, RZ ;  /* 0x0000000003027223 */ /* 0x000fc800000000ff */
[----:B------:R-:W-:-:S04]  /*0200*/  FFMA R7, R2, -R8, R3 ;  /* 0x8000000802077223 */ /* 0x000fc80000000003 */
[----:B------:R-:W-:Y:S01]  /*0210*/  FFMA R0, R0, R7, R2 ;  /* 0x0000000700007223 */ /* 0x000fe20000000002 */
[----:B0-----:R-:W-:Y:S06]  /*0220*/  @!P0 BRA `(.L_x_4) ;  /* 0x0000000000108947 */ /* 0x001fec0003800000 */
[----:B------:R-:W0:Y:S01]  /*0230*/  LDCU UR6, c[0x0][0x3a8] ;  /* 0x00007500ff0677ac */ /* 0x000e220008000800 */
[----:B------:R-:W-:Y:S02]  /*0240*/  MOV R2, 0x270 ;  /* 0x0000027000027802 */ /* 0x000fe40000000f00 */
[----:B0-----:R-:W-:-:S07]  /*0250*/  MOV R0, UR6 ;  /* 0x0000000600007c02 */ /* 0x001fce0008000f00 */
[----:B------:R-:W-:Y:S05]  /*0260*/  CALL.REL.NOINC `($__internal_0_$__cuda_sm3x_div_rn_noftz_f32_slowpath) ;  /* 0x0000000c00107944 */ /* 0x000fea0003c00000 */
.L_x_4:
[----:B------:R-:W-:Y:S05]  /*0270*/  BSYNC.RECONVERGENT B0 ;  /* 0x0000000000007941 */ /* 0x000fea0003800200 */
.L_x_3:
[----:B------:R-:W0:Y:S01]  /*0280*/  LDC.64 R14, c[0x0][0x398] ;  /* 0x0000e600ff0e7b82 */ /* 0x000e220000000a00 */
[----:B------:R-:W2:Y:S01]  /*0290*/  LDG.E R20, desc[UR4][R16.64+-0x4] ;  /* 0xfffffc0410147981 */ /* 0x000ea2000c1e1900 */
[----:B------:R-:W1:Y:S06]  /*02a0*/  LDCU UR6, c[0x0][0x3b0] ;  /* 0x00007600ff0677ac */ /* 0x000e6c0008000800 */
[----:B------:R-:W3:Y:S01]  /*02b0*/  LDC R10, c[0x0][0x3ac] ;  /* 0x0000eb00ff0a7b82 */ /* 0x000ee20000000800 */
[----:B0-----:R-:W-:-:S05]  /*02c0*/  IMAD.WIDE R14, R4, 0x4, R14 ;  /* 0x00000004040e7825 */ /* 0x001fca00078e020e */
[----:B------:R-:W1:Y:S01]  /*02d0*/  LDG.E R3, desc[UR4][R14.64] ;  /* 0x000000040e037981 */ /* 0x000e62000c1e1900 */
[----:B---3--:R-:W0:Y:S01]  /*02e0*/  MUFU.RCP R2, R10 ;  /* 0x0000000a00027308 */ /* 0x008e220000001000 */
[----:B------:R-:W-:Y:S01]  /*02f0*/  BSSY.RECONVERGENT B0, `(.L_x_5) ;  /* 0x0000010000007945 */ /* 0x000fe20003800200 */
[----:B0-----:R-:W-:-:S04]  /*0300*/  FFMA R7, R2, -R10, 1 ;  /* 0x3f80000002077423 */ /* 0x001fc8000000080a */
[----:B------:R-:W-:Y:S01]  /*0310*/  FFMA R2, R2, R7, R2 ;  /* 0x0000000702027223 */ /* 0x000fe20000000002 */
[----:B--2---:R-:W-:-:S04]  /*0320*/  FADD R8, R19, -R20 ;  /* 0x8000001413087221 */ /* 0x004fc80000000000 */
[----:B------:R-:W-:Y:S01]  /*0330*/  FFMA R8, R8, -R0, R19 ;  /* 0x8000000008087223 */ /* 0x000fe20000000013 */
[----:B-1----:R-:W-:-:S04]  /*0340*/  FMUL R3, R3, UR6 ;  /* 0x0000000603037c20 */ /* 0x002fc80008400000 */
        /* <DEDUP_REMOVED lines=9> */
[----:B------:R-:W-:-:S07]  /*03e0*/  MOV R9, R0 ;  /* 0x0000000000097202 */ /* 0x000fce0000000f00 */
.L_x_6:
[----:B------:R-:W-:Y:S05]  /*03f0*/  BSYNC.RECONVERGENT B0 ;  /* 0x0000000000007941 */ /* 0x000fea0003800200 */
.L_x_5:
[----:B------:R-:W0:Y:S01]  /*0400*/  LDC.64 R2, c[0x0][0x3b8] ;  /* 0x0000ee00ff027b82 */ /* 0x000e220000000a00 */
[----:B------:R-:W1:Y:S07]  /*0410*/  LDCU UR6, c[0x0][0x3a8] ;  /* 0x00007500ff0677ac */ /* 0x000e6e0008000800 */
[----:B------:R-:W2:Y:S01]  /*0420*/  LDC.64 R10, c[0x0][0x390] ;  /* 0x0000e400ff0a7b82 */ /* 0x000ea20000000a00 */
[----:B0-----:R-:W-:-:S05]  /*0430*/  IMAD R6, R6, R3, -R3 ;  /* 0x0000000306067224 */ /* 0x001fca00078e0a03 */
[----:B------:R-:W-:-:S05]  /*0440*/  IADD3 R5, PT, PT, R5, R6, RZ ;  /* 0x0000000605057210 */ /* 0x000fca0007ffe0ff */
[----:B--2---:R-:W-:-:S05]  /*0450*/  IMAD.WIDE R10, R5, 0x4, R10 ;  /* 0x00000004050a7825 */ /* 0x004fca00078e020a */
[----:B------:R0:W2:Y:S01]  /*0460*/  LDG.E R6, desc[UR4][R10.64] ;  /* 0x000000040a067981 */ /* 0x0000a2000c1e1900 */
[----:B------:R-:W-:-:S04]  /*0470*/  FADD R7, R2, R2 ;  /* 0x0000000202077221 */ /* 0x000fc80000000000 */
[----:B-1----:R-:W-:Y:S01]  /*0480*/  FMUL R2, R7, UR6 ;  /* 0x0000000607027c20 */ /* 0x002fe20008400000 */
[----:B------:R-:W1:Y:S03]  /*0490*/  LDCU UR6, c[0x0][0x3b0] ;  /* 0x00007600ff0677ac */ /* 0x000e660008000800 */
[----:B------:R-:W3:Y:S01]  /*04a0*/  MUFU.RCP R3, R2 ;  /* 0x0000000200037308 */ /* 0x000ee20000001000 */
[----:B-1----:R-:W-:Y:S01]  /*04b0*/  MOV R21, UR6 ;  /* 0x0000000600157c02 */ /* 0x002fe20008000f00 */
[----:B---3--:R-:W-:-:S06]  /*04c0*/  FFMA R0, -R2, R3, 1 ;  /* 0x3f80000002007423 */ /* 0x008fcc0000000103 */
[----:B------:R-:W1:Y:S01]  /*04d0*/  FCHK P0, R21, R2 ;  /* 0x0000000215007302 */ /* 0x000e620000000000 */
[----:B------:R-:W-:-:S04]  /*04e0*/  FFMA R0, R3, R0, R3 ;  /* 0x0000000003007223 */ /* 0x000fc80000000003 */
[----:B------:R-:W-:-:S04]  /*04f0*/  FFMA R13, R0, UR6, RZ ;  /* 0x00000006000d7c23 */ /* 0x000fc800080000ff */
[----:B0-----:R-:W-:-:S04]  /*0500*/  FFMA R10, -R2, R13, UR6 ;  /* 0x00000006020a7e23 */ /* 0x001fc8000800010d */
[----:B------:R-:W-:Y:S01]  /*0510*/  FFMA R0, R0, R10, R13 ;  /* 0x0000000a00007223 */ /* 0x000fe2000000000d */
[----:B--2---:R-:W-:-:S04]  /*0520*/  FADD R3, R19, -R6 ;  /* 0x8000000613037221 */ /* 0x004fc80000000000 */
[----:B------:R-:W-:Y:S01]  /*0530*/  FFMA R8, R3, -R9, R8 ;  /* 0x8000000903087223 */ /* 0x000fe20000000008 */
[----:B-1----:R-:W-:Y:S06]  /*0540*/  @!P0 BRA `(.L_x_7) ;  /* 0x0000000000148947 */ /* 0x002fec0003800000 */
[----:B------:R-:W0:Y:S01]  /*0550*/  LDCU UR6, c[0x0][0x3b0] ;  /* 0x00007600ff0677ac */ /* 0x000e220008000800 */
[----:B------:R-:W-:Y:S02]  /*0560*/  MOV R0, R2 ;  /* 0x0000000200007202 */ /* 0x000fe40000000f00 */
[----:B------:R-:W-:Y:S02]  /*0570*/  MOV R2, 0x5a0 ;  /* 0x000005a000027802 */ /* 0x000fe40000000f00 */
[----:B0-----:R-:W-:-:S07]  /*0580*/  MOV R3, UR6 ;  /* 0x0000000600037c02 */ /* 0x001fce0008000f00 */
[----:B------:R-:W-:Y:S05]  /*0590*/  CALL.REL.NOINC `($__internal_0_$__cuda_sm3x_div_rn_noftz_f32_slowpath) ;  /* 0x0000000800447944 */ /* 0x000fea0003c00000 */
.L_x_7:
[----:B------:R-:W0:Y:S01]  /*05a0*/  LDC.64 R12, c[0x0][0x3a0] ;  /* 0x0000e800ff0c7b82 */ /* 0x000e220000000a00 */
[----:B------:R-:W1:Y:S07]  /*05b0*/  LDCU UR6, c[0x0][0x3b0] ;  /* 0x00007600ff0677ac */ /* 0x000e6e0008000800 */
[----:B------:R-:W2:Y:S01]  /*05c0*/  LDC R10, c[0x0][0x3a8] ;  /* 0x0000ea00ff0a7b82 */ /* 0x000ea20000000800 */
[----:B0-----:R-:W-:-:S05]  /*05d0*/  IMAD.WIDE R12, R4, 0x4, R12 ;  /* 0x00000004040c7825 */ /* 0x001fca00078e020c */
[----:B------:R-:W3:Y:S04]  /*05e0*/  LDG.E R2, desc[UR4][R12.64+0x4] ;  /* 0x000004040c027981 */ /* 0x000ee8000c1e1900 */
[----:B------:R-:W3:Y:S01]  /*05f0*/  LDG.E R3, desc[UR4][R12.64+-0x4] ;  /* 0xfffffc040c037981 */ /* 0x000ee2000c1e1900 */
[----:B--2---:R-:W-:Y:S01]  /*0600*/  FMUL R10, R10, R10 ;  /* 0x0000000a0a0a7220 */ /* 0x004fe20000400000 */
[----:B-1----:R-:W-:-:S03]  /*0610*/  MOV R11, UR6 ;  /* 0x00000006000b7c02 */ /* 0x002fc60008000f00 */
[----:B------:R-:W0:Y:S08]  /*0620*/  MUFU.RCP R9, R10 ;  /* 0x0000000a00097308 */ /* 0x000e300000001000 */
[----:B------:R-:W1:Y:S01]  /*0630*/  FCHK P0, R11, R10 ;  /* 0x0000000a0b007302 */ /* 0x000e620000000000 */
[----:B0-----:R-:W-:-:S04]  /*0640*/  FFMA R18, -R10, R9, 1 ;  /* 0x3f8000000a127423 */ /* 0x001fc80000000109 */
[----:B------:R-:W-:-:S04]  /*0650*/  FFMA R9, R9, R18, R9 ;  /* 0x0000001209097223 */ /* 0x000fc80000000009 */
[----:B------:R-:W-:Y:S01]  /*0660*/  FFMA R18, R9, UR6, RZ ;  /* 0x0000000609127c23 */ /* 0x000fe200080000ff */
[----:B---3--:R-:W-:-:S03]  /*0670*/  FADD R3, R2, -R3 ;  /* 0x8000000302037221 */ /* 0x008fc60000000000 */
[----:B------:R-:W-:Y:S01]  /*0680*/  FFMA R2, -R10, R18, UR6 ;  /* 0x000000060a027e23 */ /* 0x000fe20008000112 */
[----:B------:R-:W-:-:S03]  /*0690*/  FFMA R8, R3, -R0, R8 ;  /* 0x8000000003087223 */ /* 0x000fc60000000008 */
[----:B------:R-:W-:Y:S01]  /*06a0*/  FFMA R9, R9, R2, R18 ;  /* 0x0000000209097223 */ /* 0x000fe20000000012 */
[----:B-1----:R-:W-:Y:S06]  /*06b0*/  @!P0 BRA `(.L_x_8) ;  /* 0x0000000000188947 */ /* 0x002fec0003800000 */
[----:B------:R-:W0:Y:S01]  /*06c0*/  LDCU UR6, c[0x0][0x3b0] ;  /* 0x00007600ff0677ac */ /* 0x000e220008000800 */
[----:B------:R-:W-:Y:S02]  /*06d0*/  MOV R0, R10 ;  /* 0x0000000a00007202 */ /* 0x000fe40000000f00 */
[----:B------:R-:W-:Y:S02]  /*06e0*/  MOV R2, 0x710 ;  /* 0x0000071000027802 */ /* 0x000fe40000000f00 */
[----:B0-----:R-:W-:-:S07]  /*06f0*/  MOV R3, UR6 ;  /* 0x0000000600037c02 */ /* 0x001fce0008000f00 */
[----:B------:R-:W-:Y:S05]  /*0700*/  CALL.REL.NOINC `($__internal_0_$__cuda_sm3x_div_rn_noftz_f32_slowpath) ;  /* 0x0000000400e87944 */ /* 0x000fea0003c00000 */
[----:B------:R-:W-:-:S07]  /*0710*/  MOV R9, R0 ;  /* 0x0000000000097202 */ /* 0x000fce0000000f00 */
.L_x_8:
[----:B------:R-:W2:Y:S01]  /*0720*/  LDG.E R3, desc[UR4][R16.64+0x4] ;  /* 0x0000040410037981 */ /* 0x000ea2000c1e1900 */
[----:B------:R-:W0:Y:S01]  /*0730*/  LDC R2, c[0x0][0x3ac] ;  /* 0x0000eb00ff027b82 */ /* 0x000e220000000800 */
[----:B------:R-:W1:Y:S01]  /*0740*/  LDCU UR6, c[0x0][0x3b0] ;  /* 0x00007600ff0677ac */ /* 0x000e620008000800 */
[----:B------:R-:W-:Y:S01]  /*0750*/  FADD R18, R19, R19 ;  /* 0x0000001313127221 */ /* 0x000fe20000000000 */
[----:B-1----:R-:W-:Y:S01]  /*0760*/  MOV R21, UR6 ;  /* 0x0000000600157c02 */ /* 0x002fe20008000f00 */
[----:B0-----:R-:W-:-:S04]  /*0770*/  FMUL R2, R2, R2 ;  /* 0x0000000202027220 */ /* 0x001fc80000400000 */
[----:B------:R-:W0:Y:S08]  /*0780*/  MUFU.RCP R11, R2 ;  /* 0x00000002000b7308 */ /* 0x000e300000001000 */
[----:B------:R-:W1:Y:S01]  /*0790*/  FCHK P0, R21, R2 ;  /* 0x0000000215007302 */ /* 0x000e620000000000 */
[----:B0-----:R-:W-:-:S04]  /*07a0*/  FFMA R0, -R2, R11, 1 ;  /* 0x3f80000002007423 */ /* 0x001fc8000000010b */
[----:B------:R-:W-:-:S04]  /*07b0*/  FFMA R0, R11, R0, R11 ;  /* 0x000000000b007223 */ /* 0x000fc8000000000b */
[----:B------:R-:W-:-:S04]  /*07c0*/  FFMA R19, R0, UR6, RZ ;  /* 0x0000000600137c23 */ /* 0x000fc800080000ff */
[----:B------:R-:W-:-:S04]  /*07d0*/  FFMA R10, -R2, R19, UR6 ;  /* 0x00000006020a7e23 */ /* 0x000fc80008000113 */
[----:B------:R-:W-:Y:S01]  /*07e0*/  FFMA R19, R0, R10, R19 ;  /* 0x0000000a00137223 */ /* 0x000fe20000000013 */
[----:B--2---:R-:W-:-:S04]  /*07f0*/  FADD R3, R3, -R18 ;  /* 0x8000001203037221 */ /* 0x004fc80000000000 */
[----:B------:R-:W-:Y:S01]  /*0800*/  FADD R20, R20, R3 ;  /* 0x0000000314147221 */ /* 0x000fe20000000000 */
[----:B-1----:R-:W-:Y:S06]  /*0810*/  @!P0 BRA `(.L_x_9) ;  /* 0x0000000000188947 */ /* 0x002fec0003800000 */
[----:B------:R-:W0:Y:S01]  /*0820*/  LDCU UR6, c[0x0][0x3b0] ;  /* 0x00007600ff0677ac */ /* 0x000e220008000800 */
[----:B------:R-:W-:Y:S02]  /*0830*/  MOV R0, R2 ;  /* 0x0000000200007202 */ /* 0x000fe40000000f00 */
[----:B------:R-:W-:Y:S02]  /*0840*/  MOV R2, 0x870 ;  /* 0x0000087000027802 */ /* 0x000fe40000000f00 */
[----:B0-----:R-:W-:-:S07]  /*0850*/  MOV R3, UR6 ;  /* 0x0000000600037c02 */ /* 0x001fce0008000f00 */
[----:B------:R-:W-:Y:S05]  /*0860*/  CALL.REL.NOINC `($__internal_0_$__cuda_sm3x_div_rn_noftz_f32_slowpath) ;  /* 0x0000000400907944 */ /* 0x000fea0003c00000 */
[----:B------:R-:W-:-:S07]  /*0870*/  MOV R19, R0 ;  /* 0x0000000000137202 */ /* 0x000fce0000000f00 */
.L_x_9:
[----:B------:R-:W0:Y:S01]  /*0880*/  LDC R11, c[0x0][0x3bc] ;  /* 0x0000ef00ff0b7b82 */ /* 0x000e220000000800 */
[----:B------:R-:W1:Y:S07]  /*0890*/  LDCU.64 UR6, c[0x0][0x3b0] ;  /* 0x00007600ff0677ac */ /* 0x000e6e0008000a00 */
[----:B------:R-:W2:Y:S01]  /*08a0*/  LDC.64 R2, c[0x0][0x380] ;  /* 0x0000e000ff027b82 */ /* 0x000ea20000000a00 */
[----:B0-----:R-:W-:-:S06]  /*08b0*/  IMAD.WIDE R10, R11, 0x4, R16 ;  /* 0x000000040b0a7825 */ /* 0x001fcc00078e0210 */
[----:B------:R-:W3:Y:S01]  /*08c0*/  LDG.E R11, desc[UR4][R10.64] ;  /* 0x000000040a0b7981 */ /* 0x000ee2000c1e1900 */
[----:B--2---:R-:W-:-:S04]  /*08d0*/  IMAD.WIDE R2, R4, 0x4, R2 ;  /* 0x0000000404027825 */ /* 0x004fc800078e0202 */
[----:B---3--:R-:W-:-:S04]  /*08e0*/  FADD R21, -R18, R11 ;  /* 0x0000000b12157221 */ /* 0x008fc80000000100 */
[----:B------:R-:W-:-:S04]  /*08f0*/  FADD R6, R6, R21 ;  /* 0x0000001506067221 */ /* 0x000fc80000000000 */
[----:B------:R-:W-:-:S04]  /*0900*/  FMUL R21, R6, R19 ;  /* 0x0000001306157220 */ /* 0x000fc80000400000 */
[----:B------:R-:W-:-:S04]  /*0910*/  FFMA R21, R20, R9, R21 ;  /* 0x0000000914157223 */ /* 0x000fc80000000015 */
[----:B-1----:R-:W-:Y:S02]  /*0920*/  FFMA R21, R21, UR7, R8 ;  /* 0x0000000715157c23 */ /* 0x002fe40008000008 */
[----:B------:R-:W0:Y:S03]  /*0930*/  LDC R8, c[0x0][0x3a8] ;  /* 0x0000ea00ff087b82 */ /* 0x000e260000000800 */
[----:B------:R1:W-:Y:S04]  /*0940*/  STG.E desc[UR4][R2.64], R21 ;  /* 0x0000001502007986 */ /* 0x0003e8000c101904 */
[----:B------:R-:W2:Y:S04]  /*0950*/  LDG.E R16, desc[UR4][R16.64] ;  /* 0x0000000410107981 */ /* 0x000ea8000c1e1900 */
[----:B------:R1:W5:Y:S01]  /*0960*/  LDG.E R27, desc[UR4][R14.64] ;  /* 0x000000040e1b7981 */ /* 0x000362000c1e1900 */
[----:B------:R-:W-:Y:S01]  /*0970*/  BSSY.RECONVERGENT B0, `(.L_x_10) ;  /* 0x0000010000007945 */ /* 0x000fe20003800200 */
[----:B0-----:R-:W0:Y:S02]  /*0980*/  MUFU.RCP R23, R8 ;  /* 0x0000000800177308 */ /* 0x001e240000001000 */
[----:B0-----:R-:W-:-:S04]  /*0990*/  FFMA R0, R23, -R8, 1 ;  /* 0x3f80000017007423 */ /* 0x001fc80000000808 */
[----:B------:R-:W-:Y:S01]  /*09a0*/  FFMA R0, R23, R0, R23 ;  /* 0x0000000017007223 */ /* 0x000fe20000000017 */
[----:B--2---:R-:W-:-:S04]  /*09b0*/  FMUL R11, R16, UR6 ;  /* 0x00000006100b7c20 */ /* 0x004fc80008400000 */
[----:B------:R-:W0:Y:S01]  /*09c0*/  FCHK P0, R11, R8 ;  /* 0x000000080b007302 */ /* 0x000e220000000000 */
[----:B------:R-:W-:-:S04]  /*09d0*/  FFMA R6, R0, R11, RZ ;  /* 0x0000000b00067223 */ /* 0x000fc800000000ff */
[----:B------:R-:W-:-:S04]  /*09e0*/  FFMA R23, R6, -R8, R11 ;  /* 0x8000000806177223 */ /* 0x000fc8000000000b */
[----:B------:R-:W-:Y:S01]  /*09f0*/  FFMA R6, R0, R23, R6 ;  /* 0x0000001700067223 */ /* 0x000fe20000000006 */
[----:B01----:R-:W-:Y:S06]  /*0a00*/  @!P0 BRA `(.L_x_11) ;  /* 0x0000000000188947 */ /* 0x003fec0003800000 */
[----:B------:R-:W0:Y:S01]  /*0a10*/  LDCU UR6, c[0x0][0x3a8] ;  /* 0x00007500ff0677ac */ /* 0x000e220008000800 */
[----:B------:R-:W-:Y:S02]  /*0a20*/  MOV R3, R11 ;  /* 0x0000000b00037202 */ /* 0x000fe40000000f00 */
[----:B------:R-:W-:Y:S02]  /*0a30*/  MOV R2, 0xa60 ;  /* 0x00000a6000027802 */ /* 0x000fe40000000f00 */
[----:B0-----:R-:W-:-:S07]  /*0a40*/  MOV R0, UR6 ;  /* 0x0000000600007c02 */ /* 0x001fce0008000f00 */
[----:B-----5:R-:W-:Y:S05]  /*0a50*/  CALL.REL.NOINC `($__internal_0_$__cuda_sm3x_div_rn_noftz_f32_slowpath) ;  /* 0x0000000400147944 */ /* 0x020fea0003c00000 */
[----:B------:R-:W-:-:S07]  /*0a60*/  MOV R6, R0 ;  /* 0x0000000000067202 */ /* 0x000fce0000000f00 */
.L_x_11:
[----:B------:R-:W-:Y:S05]  /*0a70*/  BSYNC.RECONVERGENT B0 ;  /* 0x0000000000007941 */ /* 0x000fea0003800200 */
.L_x_10:
[----:B------:R-:W2:Y:S01]  /*0a80*/  LDG.E R16, desc[UR4][R14.64+-0x4] ;  /* 0xfffffc040e107981 */ /* 0x000ea2000c1e1900 */
[----:B------:R-:W0:Y:S01]  /*0a90*/  LDC R10, c[0x0][0x3ac] ;  /* 0x0000eb00ff0a7b82 */ /* 0x000e220000000800 */
[----:B------:R-:W1:Y:S01]  /*0aa0*/  LDCU UR6, c[0x0][0x3b0] ;  /* 0x00007600ff0677ac */ /* 0x000e620008000800 */
[----:B------:R-:W-:Y:S01]  /*0ab0*/  BSSY.RECONVERGENT B0, `(.L_x_12) ;  /* 0x0000011000007945 */ /* 0x000fe20003800200 */
[----:B-1---5:R-:W-:Y:S01]  /*0ac0*/  FMUL R3, R27, UR6 ;  /* 0x000000061b037c20 */ /* 0x022fe20008400000 */
[----:B0-----:R-:W0:Y:S08]  /*0ad0*/  MUFU.RCP R11, R10 ;  /* 0x0000000a000b7308 */ /* 0x001e300000001000 */
[----:B------:R-:W1:Y:S01]  /*0ae0*/  FCHK P0, R3, R10 ;  /* 0x0000000a03007302 */ /* 0x000e620000000000 */
[----:B0-----:R-:W-:-:S04]  /*0af0*/  FFMA R0, R11, -R10, 1 ;  /* 0x3f8000000b007423 */ /* 0x001fc8000000080a */
[----:B------:R-:W-:-:S04]  /*0b00*/  FFMA R0, R11, R0, R11 ;  /* 0x000000000b007223 */ /* 0x000fc8000000000b */
[----:B------:R-:W-:-:S04]  /*0b10*/  FFMA R8, R0, R3, RZ ;  /* 0x0000000300087223 */ /* 0x000fc800000000ff */
[----:B------:R-:W-:-:S04]  /*0b20*/  FFMA R11, R8, -R10, R3 ;  /* 0x8000000a080b7223 */ /* 0x000fc80000000003 */
[----:B------:R-:W-:Y:S01]  /*0b30*/  FFMA R11, R0, R11, R8 ;  /* 0x0000000b000b7223 */ /* 0x000fe20000000008 */
[----:B--2---:R-:W-:-:S04]  /*0b40*/  FADD R2, R27, -R16 ;  /* 0x800000101b027221 */ /* 0x004fc80000000000 */
[----:B------:R-:W-:Y:S01]  /*0b50*/  FFMA R6, R2, -R6, R27 ;  /* 0x8000000602067223 */ /* 0x000fe2000000001b */
[----:B-1----:R-:W-:Y:S06]  /*0b60*/  @!P0 BRA `(.L_x_13) ;  /* 0x0000000000148947 */ /* 0x002fec0003800000 */
[----:B------:R-:W0:Y:S01]  /*0b70*/  LDCU UR6, c[0x0][0x3ac] ;  /* 0x00007580ff0677ac */ /* 0x000e220008000800 */
[----:B------:R-:W-:Y:S02]  /*0b80*/  MOV R2, 0xbb0 ;  /* 0x00000bb000027802 */ /* 0x000fe40000000f00 */
[----:B0-----:R-:W-:-:S07]  /*0b90*/  MOV R0, UR6 ;  /* 0x0000000600007c02 */ /* 0x001fce0008000f00 */
[----:B------:R-:W-:Y:S05]  /*0ba0*/  CALL.REL.NOINC `($__internal_0_$__cuda_sm3x_div_rn_noftz_f32_slowpath) ;  /* 0x0000000000c07944 */ /* 0x000fea0003c00000 */
[----:B------:R-:W-:-:S07]  /*0bb0*/  MOV R11, R0 ;  /* 0x00000000000b7202 */ /* 0x000fce0000000f00 */
.L_x_13:
[----:B------:R-:W-:Y:S05]  /*0bc0*/  BSYNC.RECONVERGENT B0 ;  /* 0x0000000000007941 */ /* 0x000fea0003800200 */
.L_x_12:
[----:B------:R-:W0:Y:S01]  /*0bd0*/  LDC.64 R2, c[0x0][0x398] ;  /* 0x0000e600ff027b82 */ /* 0x000e220000000a00 */
[----:B------:R-:W1:Y:S01]  /*0be0*/  LDCU UR6, c[0x0][0x3ac] ;  /* 0x00007580ff0677ac */ /* 0x000e620008000800 */
[----:B0-----:R-:W-:-:S05]  /*0bf0*/  IMAD.WIDE R2, R5, 0x4, R2 ;  /* 0x0000000405027825 */ /* 0x001fca00078e0202 */
[----:B------:R0:W2:Y:S01]  /*0c00*/  LDG.E R8, desc[UR4][R2.64] ;  /* 0x0000000402087981 */ /* 0x0000a2000c1e1900 */
        /* <DEDUP_REMOVED lines=18> */
.L_x_14:
[----:B------:R-:W0:Y:S08]  /*0d30*/  LDC R3, c[0x0][0x3bc] ;  /* 0x0000ef00ff037b82 */ /* 0x000e300000000800 */
[----:B------:R-:W1:Y:S01]  /*0d40*/  LDC.64 R10, c[0x0][0x3a0] ;  /* 0x0000e800ff0a7b82 */ /* 0x000e620000000a00 */
[----:B------:R-:W-:Y:S01]  /*0d50*/  FADD R27, R27, R27 ;  /* 0x0000001b1b1b7221 */ /* 0x000fe20000000000 */
[----:B------:R-:W2:Y:S01]  /*0d60*/  LDCU UR6, c[0x0][0x3b4] ;  /* 0x00007680ff0677ac */ /* 0x000ea20008000800 */
[----:B0-----:R-:W-:-:S02]  /*0d70*/  IMAD.WIDE R20, R3, 0x4, R14 ;  /* 0x0000000403147825 */ /* 0x001fc400078e020e */
[----:B------:R-:W3:Y:S02]  /*0d80*/  LDG.E R14, desc[UR4][R14.64+0x4] ;  /* 0x000004040e0e7981 */ /* 0x000ee4000c1e1900 */
[----:B------:R-:W-:Y:S02]  /*0d90*/  IMAD.WIDE R12, R3, 0x4, R12 ;  /* 0x00000004030c7825 */ /* 0x000fe400078e020c */
[----:B------:R-:W4:Y:S01]  /*0da0*/  LDG.E R20, desc[UR4][R20.64] ;  /* 0x0000000414147981 */ /* 0x000f22000c1e1900 */
[----:B------:R-:W0:Y:S01]  /*0db0*/  LDC.64 R2, c[0x0][0x388] ;  /* 0x0000e200ff027b82 */ /* 0x000e220000000a00 */
[----:B-1----:R-:W-:Y:S02]  /*0dc0*/  IMAD.WIDE R10, R5, 0x4, R10 ;  /* 0x00000004050a7825 */ /* 0x002fe400078e020a */
[----:B------:R-:W5:Y:S04]  /*0dd0*/  LDG.E R12, desc[UR4][R12.64] ;  /* 0x000000040c0c7981 */ /* 0x000f68000c1e1900 */
[----:B------:R-:W5:Y:S01]  /*0de0*/  LDG.E R11, desc[UR4][R10.64] ;  /* 0x000000040a0b7981 */ /* 0x000f62000c1e1900 */
[----:B0-----:R-:W-:-:S04]  /*0df0*/  IMAD.WIDE R2, R4, 0x4, R2 ;  /* 0x0000000404027825 */ /* 0x001fc800078e0202 */
[----:B----4-:R-:W-:Y:S01]  /*0e00*/  FADD R5, -R27, R20 ;  /* 0x000000141b057221 */ /* 0x010fe20000000100 */
[----:B---3--:R-:W-:-:S03]  /*0e10*/  FADD R27, R14, -R27 ;  /* 0x8000001b0e1b7221 */ /* 0x008fc60000000000 */
[----:B------:R-:W-:Y:S01]  /*0e20*/  FADD R8, R8, R5 ;  /* 0x0000000508087221 */ /* 0x000fe20000000000 */
[----:B------:R-:W-:Y:S01]  /*0e30*/  FADD R16, R16, R27 ;  /* 0x0000001b10107221 */ /* 0x000fe20000000000 */
[----:B-----5:R-:W-:Y:S02]  /*0e40*/  FADD R5, R12, -R11 ;  /* 0x8000000b0c057221 */ /* 0x020fe40000000000 */
[----:B------:R-:W-:Y:S02]  /*0e50*/  FMUL R19, R8, R19 ;  /* 0x0000001308137220 */ /* 0x000fe40000400000 */
[----:B------:R-:W-:Y:S02]  /*0e60*/  FFMA R0, R5, -R0, R6 ;  /* 0x8000000005007223 */ /* 0x000fe40000000006 */
[----:B------:R-:W-:-:S04]  /*0e70*/  FFMA R19, R16, R9, R19 ;  /* 0x0000000910137223 */ /* 0x000fc80000000013 */
[----:B--2---:R-:W-:-:S05]  /*0e80*/  FFMA R19, R19, UR6, R0 ;  /* 0x0000000613137c23 */ /* 0x004fca0008000000 */
[----:B------:R-:W-:Y:S01]  /*0e90*/  STG.E desc[UR4][R2.64], R19 ;  /* 0x0000001302007986 */ /* 0x000fe2000c101904 */
[----:B------:R-:W-:Y:S05]  /*0ea0*/  EXIT ;  /* 0x000000000000794d */ /* 0x000fea0003800000 */
        .weak           $__internal_0_$__cuda_sm3x_div_rn_noftz_f32_slowpath
        .type           $__internal_0_$__cuda_sm3x_div_rn_noftz_f32_slowpath,@function
        .size           $__internal_0_$__cuda_sm3x_div_rn_noftz_f32_slowpath,(.L_x_59 - $__internal_0_$__cuda_sm3x_div_rn_noftz_f32_slowpath)
$__internal_0_$__cuda_sm3x_div_rn_noftz_f32_slowpath:
[----:B------:R-:W-:Y:S01]  /*0eb0*/  SHF.R.U32.HI R10, RZ, 0x17, R0 ;  /* 0x00000017ff0a7819 */ /* 0x000fe20000011600 */
[----:B------:R-:W-:Y:S01]  /*0ec0*/  BSSY.RECONVERGENT B1, `(.L_x_15) ;  /* 0x0000062000017945 */ /* 0x000fe20003800200 */
[----:B------:R-:W-:Y:S02]  /*0ed0*/  SHF.R.U32.HI R21, RZ, 0x17, R3 ;  /* 0x00000017ff157819 */ /* 0x000fe40000011603 */
[----:B------:R-:W-:Y:S02]  /*0ee0*/  LOP3.LUT R10, R10, 0xff, RZ, 0xc0, !PT ;  /* 0x000000ff0a0a7812 */ /* 0x000fe400078ec0ff */
[----:B------:R-:W-:Y:S02]  /*0ef0*/  LOP3.LUT R21, R21, 0xff, RZ, 0xc0, !PT ;  /* 0x000000ff15157812 */ /* 0x000fe400078ec0ff */
[----:B------:R-:W-:Y:S02]  /*0f00*/  IADD3 R22, PT, PT, R10, -0x1, RZ ;  /* 0xffffffff0a167810 */ /* 0x000fe40007ffe0ff */
[----:B------:R-:W-:-:S02]  /*0f10*/  IADD3 R23, PT, PT, R21, -0x1, RZ ;  /* 0xffffffff15177810 */ /* 0x000fc40007ffe0ff */
[----:B------:R-:W-:-:S04]  /*0f20*/  ISETP.GT.U32.AND P0, PT, R22, 0xfd, PT ;  /* 0x000000fd1600780c */ /* 0x000fc80003f04070 */
[----:B------:R-:W-:-:S13]  /*0f30*/  ISETP.GT.U32.OR P0, PT, R23, 0xfd, P0 ;  /* 0x000000fd1700780c */ /* 0x000fda0000704470 */
[----:B------:R-:W-:Y:S01]  /*0f40*/  @!P0 MOV R11, RZ ;  /* 0x000000ff000b8202 */ /* 0x000fe20000000f00 */
[----:B------:R-:W-:Y:S06]  /*0f50*/  @!P0 BRA `(.L_x_16) ;  /* 0x00000000005c8947 */ /* 0x000fec0003800000 */
[----:B------:R-:W-:Y:S02]  /*0f60*/  FSETP.GTU.FTZ.AND P0, PT, |R3|, +INF , PT ;  /* 0x7f8000000300780b */ /* 0x000fe40003f1c200 */
[----:B------:R-:W-:-:S04]  /*0f70*/  FSETP.GTU.FTZ.AND P1, PT, |R0|, +INF , PT ;  /* 0x7f8000000000780b */ /* 0x000fc80003f3c200 */
[----:B------:R-:W-:-:S13]  /*0f80*/  PLOP3.LUT P0, PT, P0, P1, PT, 0xf8, 0x8f ;  /* 0x00000000008f781c */ /* 0x000fda0000703f70 */
[----:B------:R-:W-:Y:S05]  /*0f90*/  @P0 BRA `(.L_x_17) ;  /* 0x00000004004c0947 */ /* 0x000fea0003800000 */
[----:B------:R-:W-:-:S13]  /*0fa0*/  LOP3.LUT P0, RZ, R0, 0x7fffffff, R3, 0xc8, !PT ;  /* 0x7fffffff00ff7812 */ /* 0x000fda000780c803 */
[----:B------:R-:W-:Y:S05]  /*0fb0*/  @!P0 BRA `(.L_x_18) ;  /* 0x00000004003c8947 */ /* 0x000fea0003800000 */
[C---:B------:R-:W-:Y:S02]  /*0fc0*/  FSETP.NEU.FTZ.AND P2, PT, |R3|.reuse, +INF , PT ;  /* 0x7f8000000300780b */ /* 0x040fe40003f5d200 */
[----:B------:R-:W-:Y:S02]  /*0fd0*/  FSETP.NEU.FTZ.AND P1, PT, |R0|, +INF , PT ;  /* 0x7f8000000000780b */ /* 0x000fe40003f3d200 */
[----:B------:R-:W-:-:S11]  /*0fe0*/  FSETP.NEU.FTZ.AND P0, PT, |R3|, +INF , PT ;  /* 0x7f8000000300780b */ /* 0x000fd60003f1d200 */
[----:B------:R-:W-:Y:S05]  /*0ff0*/  @!P1 BRA !P2, `(.L_x_18) ;  /* 0x00000004002c9947 */ /* 0x000fea0005000000 */
[----:B------:R-:W-:-:S04]  /*1000*/  LOP3.LUT P2, RZ, R3, 0x7fffffff, RZ, 0xc0, !PT ;  /* 0x7fffffff03ff7812 */ /* 0x000fc8000784c0ff */
[----:B------:R-:W-:-:S13]  /*1010*/  PLOP3.LUT P1, PT, P1, P2, PT, 0x2f, 0xf2 ;  /* 0x0000000000f2781c */ /* 0x000fda0000f24577 */
[----:B------:R-:W-:Y:S05]  /*1020*/  @P1 BRA `(.L_x_19) ;  /* 0x0000000400181947 */ /* 0x000fea0003800000 */
[----:B------:R-:W-:-:S04]  /*1030*/  LOP3.LUT P1, RZ, R0, 0x7fffffff, RZ, 0xc0, !PT ;  /* 0x7fffffff00ff7812 */ /* 0x000fc8000782c0ff */
[----:B------:R-:W-:-:S13]  /*1040*/  PLOP3.LUT P0, PT, P0, P1, PT, 0x2f, 0xf2 ;  /* 0x0000000000f2781c */ /* 0x000fda0000702577 */
[----:B------:R-:W-:Y:S05]  /*1050*/  @P0 BRA `(.L_x_20) ;  /* 0x0000000400000947 */ /* 0x000fea0003800000 */
[----:B------:R-:W-:Y:S02]  /*1060*/  ISETP.GE.AND P0, PT, R23, RZ, PT ;  /* 0x000000ff1700720c */ /* 0x000fe40003f06270 */
[----:B------:R-:W-:-:S11]  /*1070*/  ISETP.GE.AND P1, PT, R22, RZ, PT ;  /* 0x000000ff1600720c */ /* 0x000fd60003f26270 */
[----:B------:R-:W-:Y:S01]  /*1080*/  @P0 MOV R11, RZ ;  /* 0x000000ff000b0202 */ /* 0x000fe20000000f00 */
[----:B------:R-:W-:Y:S01]  /*1090*/  @!P0 FFMA R3, R3, 1.84467440737095516160e+19, RZ ;  /* 0x5f80000003038823 */ /* 0x000fe200000000ff */
[----:B------:R-:W-:Y:S01]  /*10a0*/  @!P0 MOV R11, 0xffffffc0 ;  /* 0xffffffc0000b8802 */ /* 0x000fe20000000f00 */
[----:B------:R-:W-:-:S03]  /*10b0*/  @!P1 FFMA R0, R0, 1.84467440737095516160e+19, RZ ;  /* 0x5f80000000009823 */ /* 0x000fc600000000ff */
[----:B------:R-:W-:-:S07]  /*10c0*/  @!P1 IADD3 R11, PT, PT, R11, 0x40, RZ ;  /* 0x000000400b0b9810 */ /* 0x000fce0007ffe0ff */
.L_x_16:
[----:B------:R-:W-:Y:S01]  /*10d0*/  LEA R23, R10, 0xc0800000, 0x17 ;  /* 0xc08000000a177811 */ /* 0x000fe200078eb8ff */
[----:B------:R-:W-:Y:S01]  /*10e0*/  BSSY.RECONVERGENT B2, `(.L_x_21) ;  /* 0x0000036000027945 */ /* 0x000fe20003800200 */
[----:B------:R-:W-:Y:S02]  /*10f0*/  IADD3 R21, PT, PT, R21, -0x7f, RZ ;  /* 0xffffff8115157810 */ /* 0x000fe40007ffe0ff */
[----:B------:R-:W-:Y:S02]  /*1100*/  IADD3 R24, PT, PT, -R23, R0, RZ ;  /* 0x0000000017187210 */ /* 0x000fe40007ffe1ff */
[C---:B------:R-:W-:Y:S01]  /*1110*/  IADD3 R10, PT, PT, R21.reuse, 0x7f, -R10 ;  /* 0x0000007f150a7810 */ /* 0x040fe20007ffe80a */
[----:B------:R-:W-:Y:S01]  /*1120*/  IMAD R0, R21, -0x800000, R3 ;  /* 0xff80000015007824 */ /* 0x000fe200078e0203 */
[----:B------:R-:W0:Y:S01]  /*1130*/  MUFU.RCP R22, R24 ;  /* 0x0000001800167308 */ /* 0x000e220000001000 */
[----:B------:R-:W-:Y:S01]  /*1140*/  FADD.FTZ R23, -R24, -RZ ;  /* 0x800000ff18177221 */ /* 0x000fe20000010100 */
[----:B------:R-:W-:-:S03]  /*1150*/  IADD3 R11, PT, PT, R10, R11, RZ ;  /* 0x0000000b0a0b7210 */ /* 0x000fc60007ffe0ff */
[----:B0-----:R-:W-:-:S04]  /*1160*/  FFMA R25, R22, R23, 1 ;  /* 0x3f80000016197423 */ /* 0x001fc80000000017 */
[----:B------:R-:W-:-:S04]  /*1170*/  FFMA R25, R22, R25, R22 ;  /* 0x0000001916197223 */ /* 0x000fc80000000016 */
[----:B------:R-:W-:-:S04]  /*1180*/  FFMA R22, R0, R25, RZ ;  /* 0x0000001900167223 */ /* 0x000fc800000000ff */
[----:B------:R-:W-:-:S04]  /*1190*/  FFMA R3, R23, R22, R0 ;  /* 0x0000001617037223 */ /* 0x000fc80000000000 */
[----:B------:R-:W-:-:S04]  /*11a0*/  FFMA R22, R25, R3, R22 ;  /* 0x0000000319167223 */ /* 0x000fc80000000016 */
[----:B------:R-:W-:-:S04]  /*11b0*/  FFMA R23, R23, R22, R0 ;  /* 0x0000001617177223 */ /* 0x000fc80000000000 */
[----:B------:R-:W-:-:S05]  /*11c0*/  FFMA R0, R25, R23, R22 ;  /* 0x0000001719007223 */ /* 0x000fca0000000016 */
[----:B------:R-:W-:-:S04]  /*11d0*/  SHF.R.U32.HI R3, RZ, 0x17, R0 ;  /* 0x00000017ff037819 */ /* 0x000fc80000011600 */
[----:B------:R-:W-:-:S04]  /*11e0*/  LOP3.LUT R10, R3, 0xff, RZ, 0xc0, !PT ;  /* 0x000000ff030a7812 */ /* 0x000fc800078ec0ff */
[----:B------:R-:W-:-:S04]  /*11f0*/  IADD3 R3, PT, PT, R10, R11, RZ ;  /* 0x0000000b0a037210 */ /* 0x000fc80007ffe0ff */
[----:B------:R-:W-:-:S04]  /*1200*/  IADD3 R10, PT, PT, R3, -0x1, RZ ;  /* 0xffffffff030a7810 */ /* 0x000fc80007ffe0ff */
[----:B------:R-:W-:-:S13]  /*1210*/  ISETP.GE.U32.AND P0, PT, R10, 0xfe, PT ;  /* 0x000000fe0a00780c */ /* 0x000fda0003f06070 */
[----:B------:R-:W-:Y:S05]  /*1220*/  @!P0 BRA `(.L_x_22) ;  /* 0x0000000000808947 */ /* 0x000fea0003800000 */
[----:B------:R-:W-:-:S13]  /*1230*/  ISETP.GT.AND P0, PT, R3, 0xfe, PT ;  /* 0x000000fe0300780c */ /* 0x000fda0003f04270 */
[----:B------:R-:W-:Y:S05]  /*1240*/  @P0 BRA `(.L_x_23) ;  /* 0x00000000006c0947 */ /* 0x000fea0003800000 */
[----:B------:R-:W-:-:S13]  /*1250*/  ISETP.GE.AND P0, PT, R3, 0x1, PT ;  /* 0x000000010300780c */ /* 0x000fda0003f06270 */
[----:B------:R-:W-:Y:S05]  /*1260*/  @P0 BRA `(.L_x_24) ;  /* 0x0000000000740947 */ /* 0x000fea0003800000 */
[----:B------:R-:W-:Y:S02]  /*1270*/  ISETP.GE.AND P0, PT, R3, -0x18, PT ;  /* 0xffffffe80300780c */ /* 0x000fe40003f06270 */
[----:B------:R-:W-:-:S11]  /*1280*/  LOP3.LUT R0, R0, 0x80000000, RZ, 0xc0, !PT ;  /* 0x8000000000007812 */ /* 0x000fd600078ec0ff */
[----:B------:R-:W-:Y:S05]  /*1290*/  @!P0 BRA `(.L_x_24) ;  /* 0x0000000000688947 */ /* 0x000fea0003800000 */
[-CC-:B------:R-:W-:Y:S01]  /*12a0*/  FFMA.RZ R10, R25, R23.reuse, R22.reuse ;  /* 0x00000017190a7223 */ /* 0x180fe2000000c016 */
[----:B------:R-:W-:Y:S01]  /*12b0*/  IADD3 R21, PT, PT, R3, 0x20, RZ ;  /* 0x0000002003157810 */ /* 0x000fe20007ffe0ff */
[CCC-:B------:R-:W-:Y:S01]  /*12c0*/  FFMA.RP R11, R25.reuse, R23.reuse, R22.reuse ;  /* 0x00000017190b7223 */ /* 0x1c0fe20000008016 */
[----:B------:R-:W-:Y:S01]  /*12d0*/  FFMA.RM R22, R25, R23, R22 ;  /* 0x0000001719167223 */ /* 0x000fe20000004016 */
[C---:B------:R-:W-:Y:S02]  /*12e0*/  ISETP.NE.AND P2, PT, R3.reuse, RZ, PT ;  /* 0x000000ff0300720c */ /* 0x040fe40003f45270 */
[----:B------:R-:W-:Y:S02]  /*12f0*/  LOP3.LUT R10, R10, 0x7fffff, RZ, 0xc0, !PT ;  /* 0x007fffff0a0a7812 */ /* 0x000fe400078ec0ff */
[----:B------:R-:W-:Y:S02]  /*1300*/  ISETP.NE.AND P1, PT, R3, RZ, PT ;  /* 0x000000ff0300720c */ /* 0x000fe40003f25270 */
[----:B------:R-:W-:-:S02]  /*1310*/  LOP3.LUT R10, R10, 0x800000, RZ, 0xfc, !PT ;  /* 0x008000000a0a7812 */ /* 0x000fc400078efcff */
[----:B------:R-:W-:Y:S02]  /*1320*/  IADD3 R3, PT, PT, -R3, RZ, RZ ;  /* 0x000000ff03037210 */ /* 0x000fe40007ffe1ff */
[----:B------:R-:W-:Y:S02]  /*1330*/  SHF.L.U32 R21, R10, R21, RZ ;  /* 0x000000150a157219 */ /* 0x000fe400000006ff */
[----:B------:R-:W-:Y:S02]  /*1340*/  FSETP.NEU.FTZ.AND P0, PT, R11, R22, PT ;  /* 0x000000160b00720b */ /* 0x000fe40003f1d000 */
[----:B------:R-:W-:Y:S02]  /*1350*/  SEL R3, R3, RZ, P2 ;  /* 0x000000ff03037207 */ /* 0x000fe40001000000 */
[----:B------:R-:W-:Y:S02]  /*1360*/  ISETP.NE.AND P1, PT, R21, RZ, P1 ;  /* 0x000000ff1500720c */ /* 0x000fe40000f25270 */
[----:B------:R-:W-:-:S02]  /*1370*/  SHF.R.U32.HI R22, RZ, R3, R10 ;  /* 0x00000003ff167219 */ /* 0x000fc4000001160a */
[----:B------:R-:W-:Y:S02]  /*1380*/  PLOP3.LUT P0, PT, P0, P1, PT, 0xf8, 0x8f ;  /* 0x00000000008f781c */ /* 0x000fe40000703f70 */
[----:B------:R-:W-:Y:S02]  /*1390*/  SHF.R.U32.HI R10, RZ, 0x1, R22 ;  /* 0x00000001ff0a7819 */ /* 0x000fe40000011616 */
[----:B------:R-:W-:-:S04]  /*13a0*/  SEL R3, RZ, 0x1, !P0 ;  /* 0x00000001ff037807 */ /* 0x000fc80004000000 */
[----:B------:R-:W-:-:S04]  /*13b0*/  LOP3.LUT R3, R3, 0x1, R10, 0xf8, !PT ;  /* 0x0000000103037812 */ /* 0x000fc800078ef80a */
[----:B------:R-:W-:-:S04]  /*13c0*/  LOP3.LUT R3, R3, R22, RZ, 0xc0, !PT ;  /* 0x0000001603037212 */ /* 0x000fc800078ec0ff */
[----:B------:R-:W-:-:S04]  /*13d0*/  IADD3 R3, PT, PT, R10, R3, RZ ;  /* 0x000000030a037210 */ /* 0x000fc80007ffe0ff */
[----:B------:R-:W-:Y:S01]  /*13e0*/  LOP3.LUT R0, R3, R0, RZ, 0xfc, !PT ;  /* 0x0000000003007212 */ /* 0x000fe200078efcff */
[----:B------:R-:W-:Y:S06]  /*13f0*/  BRA `(.L_x_24) ;  /* 0x0000000000107947 */ /* 0x000fec0003800000 */
.L_x_23:
[----:B------:R-:W-:-:S04]  /*1400*/  LOP3.LUT R0, R0, 0x80000000, RZ, 0xc0, !PT ;  /* 0x8000000000007812 */ /* 0x000fc800078ec0ff */
[----:B------:R-:W-:Y:S01]  /*1410*/  LOP3.LUT R0, R0, 0x7f800000, RZ, 0xfc, !PT ;  /* 0x7f80000000007812 */ /* 0x000fe200078efcff */
[----:B------:R-:W-:Y:S06]  /*1420*/  BRA `(.L_x_24) ;  /* 0x0000000000047947 */ /* 0x000fec0003800000 */
.L_x_22:
[----:B------:R-:W-:-:S07]  /*1430*/  LEA R0, R11, R0, 0x17 ;  /* 0x000000000b007211 */ /* 0x000fce00078eb8ff */
.L_x_24:
[----:B------:R-:W-:Y:S05]  /*1440*/  BSYNC.RECONVERGENT B2 ;  /* 0x0000000000027941 */ /* 0x000fea0003800200 */
.L_x_21:
[----:B------:R-:W-:Y:S05]  /*1450*/  BRA `(.L_x_25) ;  /* 0x0000000000207947 */ /* 0x000fea0003800000 */
.L_x_20:
[----:B------:R-:W-:-:S04]  /*1460*/  LOP3.LUT R0, R0, 0x80000000, R3, 0x48, !PT ;  /* 0x8000000000007812 */ /* 0x000fc800078e4803 */
[----:B------:R-:W-:Y:S01]  /*1470*/  LOP3.LUT R0, R0, 0x7f800000, RZ, 0xfc, !PT ;  /* 0x7f80000000007812 */ /* 0x000fe200078efcff */
[----:B------:R-:W-:Y:S06]  /*1480*/  BRA `(.L_x_25) ;  /* 0x0000000000147947 */ /* 0x000fec0003800000 */
.L_x_19:
[----:B------:R-:W-:Y:S01]  /*1490*/  LOP3.LUT R0, R0, 0x80000000, R3, 0x48, !PT ;  /* 0x8000000000007812 */ /* 0x000fe200078e4803 */
[----:B------:R-:W-:Y:S06]  /*14a0*/  BRA `(.L_x_25) ;  /* 0x00000000000c7947 */ /* 0x000fec0003800000 */
.L_x_18:
[----:B------:R-:W0:Y:S01]  /*14b0*/  MUFU.RSQ R0, -QNAN ;  /* 0xffc0000000007908 */ /* 0x000e220000001400 */
[----:B------:R-:W-:Y:S05]  /*14c0*/  BRA `(.L_x_25) ;  /* 0x0000000000047947 */ /* 0x000fea0003800000 */
.L_x_17:
[----:B------:R-:W-:-:S07]  /*14d0*/  FADD.FTZ R0, R3, R0 ;  /* 0x0000000003007221 */ /* 0x000fce0000010000 */
.L_x_25:
[----:B------:R-:W-:Y:S05]  /*14e0*/  BSYNC.RECONVERGENT B1 ;  /* 0x0000000000017941 */ /* 0x000fea0003800200 */
.L_x_15:
[----:B------:R-:W-:-:S04]  /*14f0*/  HFMA2 R3, -RZ, RZ, 0, 0 ;  /* 0x00000000ff037431 */ /* 0x000fc800000001ff */
[----:B0-----:R-:W-:Y:S05]  /*1500*/  RET.REL.NODEC R2 `(_Z16compute_velocityPfS_PKfS1_S1_fffffii) ;  /* 0xffffffe802bc7950 */ /* 0x001fea0003c3ffff */
.L_x_26:
        /* <DEDUP_REMOVED lines=15> */
.L_x_59:


//--------------------- .text._Z16compute_pressurePfPKfS1_ffii --------------------------
	.section	.text._Z16compute_pressurePfPKfS1_ffii,"ax",@progbits
	.align	128
        .global         _Z16compute_pressurePfPKfS1_ffii
        .type           _Z16compute_pressurePfPKfS1_ffii,@function
        .size           _Z16compute_pressurePfPKfS1_ffii,(.L_x_60 - _Z16compute_pressurePfPKfS1_ffii)
        .other          _Z16compute_pressurePfPKfS1_ffii,@"STO_CUDA_ENTRY STV_DEFAULT"
_Z16compute_pressurePfPKfS1_ffii:
.text._Z16compute_pressurePfPKfS1_ffii:
[----:B------:R-:W-:Y:S01]  /*0000*/  LDC R1, c[0x0][0x37c] ;  /* 0x0000df00ff017b82 */ /* 0x000fe20000000800 */
[----:B------:R-:W0:Y:S07]  /*0010*/  S2R R0, SR_TID.X ;  /* 0x0000000000007919 */ /* 0x000e2e0000002100 */
[----:B------:R-:W0:Y:S01]  /*0020*/  S2UR UR5, SR_CTAID.X ;  /* 0x00000000000579c3 */ /* 0x000e220000002500 */
[----:B------:R-:W1:Y:S01]  /*0030*/  LDCU.64 UR8, c[0x0][0x3a0] ;  /* 0x00007400ff0877ac */ /* 0x000e620008000a00 */
[----:B------:R-:W2:Y:S06]  /*0040*/  S2R R2, SR_TID.Y ;  /* 0x0000000000027919 */ /* 0x000eac0000002200 */
[----:B------:R-:W0:Y:S08]  /*0050*/  LDC R3, c[0x0][0x360] ;  /* 0x0000d800ff037b82 */ /* 0x000e300000000800 */
[----:B------:R-:W2:Y:S01]  /*0060*/  S2UR UR6, SR_CTAID.Y ;  /* 0x00000000000679c3 */ /* 0x000ea20000002600 */
[----:B-1----:R-:W-:-:S07]  /*0070*/  UIADD3 UR4, UPT, UPT, UR8, -0x1, URZ ;  /* 0xffffffff08047890 */ /* 0x002fce000fffe0ff */
[----:B------:R-:W2:Y:S01]  /*0080*/  LDC R5, c[0x0][0x364] ;  /* 0x0000d900ff057b82 */ /* 0x000ea20000000800 */
[----:B0-----:R-:W-:-:S05]  /*0090*/  IMAD R0, R3, UR5, R0 ;  /* 0x0000000503007c24 */ /* 0x001fca000f8e0200 */
[----:B------:R-:W-:Y:S01]  /*00a0*/  ISETP.GE.AND P0, PT, R0, UR4, PT ;  /* 0x0000000400007c0c */ /* 0x000fe2000bf06270 */
[----:B------:R-:W-:-:S03]  /*00b0*/  UIADD3 UR4, UPT, UPT, UR9, -0x1, URZ ;  /* 0xffffffff09047890 */ /* 0x000fc6000fffe0ff */
[----:B------:R-:W-:Y:S01]  /*00c0*/  ISETP.LT.OR P0, PT, R0, 0x1, P0 ;  /* 0x000000010000780c */ /* 0x000fe20000701670 */
[----:B--2---:R-:W-:-:S05]  /*00d0*/  IMAD R2, R5, UR6, R2 ;  /* 0x0000000605027c24 */ /* 0x004fca000f8e0202 */
[----:B------:R-:W-:-:S04]  /*00e0*/  ISETP.EQ.OR P0, PT, R2, RZ, P0 ;  /* 0x000000ff0200720c */ /* 0x000fc80000702670 */
[----:B------:R-:W-:-:S13]  /*00f0*/  ISETP.GE.OR P0, PT, R2, UR4, P0 ;  /* 0x0000000402007c0c */ /* 0x000fda0008706670 */
[----:B------:R-:W-:Y:S05]  /*0100*/  @P0 EXIT ;  /* 0x000000000000094d */ /* 0x000fea0003800000 */
[----:B------:R-:W0:Y:S01]  /*0110*/  LDC.64 R10, c[0x0][0x388] ;  /* 0x0000e200ff0a7b82 */ /* 0x000e220000000a00 */
[----:B------:R-:W1:Y:S01]  /*0120*/  LDCU.64 UR6, c[0x0][0x388] ;  /* 0x00007100ff0677ac */ /* 0x000e620008000a00 */
[----:B------:R-:W-:Y:S02]  /*0130*/  IMAD R3, R2, UR8, RZ ;  /* 0x0000000802037c24 */ /* 0x000fe4000f8e02ff */
[----:B------:R-:W-:Y:S01]  /*0140*/  IMAD R2, RZ, RZ, -UR8 ;  /* 0x80000008ff027e24 */ /* 0x000fe2000f8e02ff */
[----:B------:R-:W2:Y:S01]  /*0150*/  LDCU.64 UR4, c[0x0][0x358] ;  /* 0x00006b00ff0477ac */ /* 0x000ea20008000a00 */
[C---:B------:R-:W-:Y:S01]  /*0160*/  VIADD R7, R3.reuse, UR8 ;  /* 0x0000000803077c36 */ /* 0x040fe20008000000 */
[----:B------:R-:W-:Y:S01]  /*0170*/  IADD3 R12, P0, PT, R0, R3, RZ ;  /* 0x00000003000c7210 */ /* 0x000fe20007f1e0ff */
[----:B------:R-:W3:Y:S02]  /*0180*/  LDC.64 R4, c[0x0][0x390] ;  /* 0x0000e400ff047b82 */ /* 0x000ee40000000a00 */
[--C-:B------:R-:W-:Y:S01]  /*0190*/  IMAD R13, R2, 0x2, R7.reuse ;  /* 0x00000002020d7824 */ /* 0x100fe200078e0207 */
[----:B------:R-:W-:Y:S01]  /*01a0*/  LEA.HI.X.SX32 R3, R3, RZ, 0x1, P0 ;  /* 0x000000ff03037211 */ /* 0x000fe200000f0eff */
[----:B------:R-:W-:-:S02]  /*01b0*/  IMAD.IADD R9, R0, 0x1, R7 ;  /* 0x0000000100097824 */ /* 0x000fc400078e0207 */
[----:B------:R-:W-:Y:S01]  /*01c0*/  IMAD.IADD R13, R0, 0x1, R13 ;  /* 0x00000001000d7824 */ /* 0x000fe200078e020d */
[----:B-1----:R-:W-:-:S04]  /*01d0*/  LEA R6, P0, R12, UR6, 0x2 ;  /* 0x000000060c067c11 */ /* 0x002fc8000f8010ff */
[----:B------:R-:W-:Y:S02]  /*01e0*/  IADD3 R2, PT, PT, R13, UR8, RZ ;  /* 0x000000080d027c10 */ /* 0x000fe4000fffe0ff */
[----:B------:R-:W-:Y:S01]  /*01f0*/  LEA.HI.X R7, R12, UR7, R3, 0x2, P0 ;  /* 0x000000070c077c11 */ /* 0x000fe200080f1403 */
[----:B0-----:R-:W-:-:S04]  /*0200*/  IMAD.WIDE R8, R9, 0x4, R10 ;  /* 0x0000000409087825 */ /* 0x001fc800078e020a */
[----:B------:R-:W-:Y:S01]  /*0210*/  IMAD.WIDE R10, R13, 0x4, R10 ;  /* 0x000000040d0a7825 */ /* 0x000fe200078e020a */
[----:B--2---:R-:W2:Y:S03]  /*0220*/  LDG.E R0, desc[UR4][R6.64+0x4] ;  /* 0x0000040406007981 */ /* 0x004ea6000c1e1900 */
[----:B---3--:R-:W-:Y:S01]  /*0230*/  IMAD.WIDE R12, R2, 0x4, R4 ;  /* 0x00000004020c7825 */ /* 0x008fe200078e0204 */
[----:B------:R-:W3:Y:S01]  /*0240*/  LDG.E R8, desc[UR4][R8.64] ;  /* 0x0000000408087981 */ /* 0x000ee2000c1e1900 */
[----:B------:R-:W0:Y:S03]  /*0250*/  LDC.64 R4, c[0x0][0x398] ;  /* 0x0000e600ff047b82 */ /* 0x000e260000000a00 */
[----:B------:R-:W3:Y:S04]  /*0260*/  LDG.E R11, desc[UR4][R10.64] ;  /* 0x000000040a0b7981 */ /* 0x000ee8000c1e1900 */
[----:B------:R-:W2:Y:S04]  /*0270*/  LDG.E R15, desc[UR4][R6.64+-0x4] ;  /* 0xfffffc04060f7981 */ /* 0x000ea8000c1e1900 */
[----:B------:R-:W4:Y:S01]  /*0280*/  LDG.E R13, desc[UR4][R12.64] ;  /* 0x000000040c0d7981 */ /* 0x000f22000c1e1900 */
[----:B0-----:R-:W-:-:S04]  /*0290*/  FMUL R3, R5, R5 ;  /* 0x0000000505037220 */ /* 0x001fc80000400000 */
[----:B------:R-:W-:-:S04]  /*02a0*/  FFMA R3, R4, R4, R3 ;  /* 0x0000000404037223 */ /* 0x000fc80000000003 */
[----:B------:R-:W-:-:S04]  /*02b0*/  FADD R3, R3, R3 ;  /* 0x0000000303037221 */ /* 0x000fc80000000000 */
[----:B------:R-:W0:Y:S01]  /*02c0*/  MUFU.RCP R14, R3 ;  /* 0x00000003000e7308 */ /* 0x000e220000001000 */
[----:B------:R-:W-:Y:S01]  /*02d0*/  BSSY.RECONVERGENT B0, `(.L_x_27) ;  /* 0x0000015000007945 */ /* 0x000fe20003800200 */
[----:B---3--:R-:W-:-:S04]  /*02e0*/  FADD R9, R8, R11 ;  /* 0x0000000b08097221 */ /* 0x008fc80000000000 */
[-C--:B------:R-:W-:Y:S01]  /*02f0*/  FMUL R9, R9, R4.reuse ;  /* 0x0000000409097220 */ /* 0x080fe20000400000 */
[----:B--2---:R-:W-:Y:S01]  /*0300*/  FADD R0, R0, R15 ;  /* 0x0000000f00007221 */ /* 0x004fe20000000000 */
[-C--:B----4-:R-:W-:Y:S02]  /*0310*/  FMUL R11, R13, R4.reuse ;  /* 0x000000040d0b7220 */ /* 0x090fe40000400000 */
[-C--:B------:R-:W-:Y:S01]  /*0320*/  FMUL R9, R9, R4.reuse ;  /* 0x0000000409097220 */ /* 0x080fe20000400000 */
[----:B------:R-:W-:Y:S01]  /*0330*/  FMUL R0, R0, R5 ;  /* 0x0000000500007220 */ /* 0x000fe20000400000 */
[----:B------:R-:W-:-:S03]  /*0340*/  FMUL R4, R11, R4 ;  /* 0x000000040b047220 */ /* 0x000fc60000400000 */
[-C--:B------:R-:W-:Y:S01]  /*0350*/  FFMA R0, R0, R5.reuse, R9 ;  /* 0x0000000500007223 */ /* 0x080fe20000000009 */
[----:B------:R-:W-:-:S04]  /*0360*/  FMUL R7, R4, R5 ;  /* 0x0000000504077220 */ /* 0x000fc80000400000 */
[----:B------:R-:W-:Y:S01]  /*0370*/  FFMA R0, -R7, R5, R0 ;  /* 0x0000000507007223 */ /* 0x000fe20000000100 */
[----:B0-----:R-:W-:-:S03]  /*0380*/  FFMA R9, -R3, R14, 1 ;  /* 0x3f80000003097423 */ /* 0x001fc6000000010e */
[----:B------:R-:W0:Y:S01]  /*0390*/  FCHK P0, R0, R3 ;  /* 0x0000000300007302 */ /* 0x000e220000000000 */
[----:B------:R-:W-:-:S04]  /*03a0*/  FFMA R9, R14, R9, R14 ;  /* 0x000000090e097223 */ /* 0x000fc8000000000e */
[----:B------:R-:W-:-:S04]  /*03b0*/  FFMA R4, R0, R9, RZ ;  /* 0x0000000900047223 */ /* 0x000fc800000000ff */
[----:B------:R-:W-:-:S04]  /*03c0*/  FFMA R5, -R3, R4, R0 ;  /* 0x0000000403057223 */ /* 0x000fc80000000100 */
[----:B------:R-:W-:Y:S01]  /*03d0*/  FFMA R9, R9, R5, R4 ;  /* 0x0000000509097223 */ /* 0x000fe20000000004 */
[----:B0-----:R-:W-:Y:S06]  /*03e0*/  @!P0 BRA `(.L_x_28) ;  /* 0x00000000000c8947 */ /* 0x001fec0003800000 */
[----:B------:R-:W-:-:S07]  /*03f0*/  MOV R4, 0x410 ;  /* 0x0000041000047802 */ /* 0x000fce0000000f00 */
[----:B------:R-:W-:Y:S05]  /*0400*/  CALL.REL.NOINC `($__internal_1_$__cuda_sm3x_div_rn_noftz_f32_slowpath) ;  /* 0x0000000000187944 */ /* 0x000fea0003c00000 */
[----:B------:R-:W-:-:S07]  /*0410*/  IMAD.MOV.U32 R9, RZ, RZ, R0 ;  /* 0x000000ffff097224 */ /* 0x000fce00078e0000 */
.L_x_28:
[----:B------:R-:W-:Y:S05]  /*0420*/  BSYNC.RECONVERGENT B0 ;  /* 0x0000000000007941 */ /* 0x000fea0003800200 */
.L_x_27:
[----:B------:R-:W0:Y:S02]  /*0430*/  LDC.64 R4, c[0x0][0x380] ;  /* 0x0000e000ff047b82 */ /* 0x000e240000000a00 */
[----:B0-----:R-:W-:-:S05]  /*0440*/  IMAD.WIDE R2, R2, 0x4, R4 ;  /* 0x0000000402027825 */ /* 0x001fca00078e0204 */
[----:B------:R-:W-:Y:S01]  /*0450*/  STG.E desc[UR4][R2.64], R9 ;  /* 0x0000000902007986 */ /* 0x000fe2000c101904 */
[----:B------:R-:W-:Y:S05]  /*0460*/  EXIT ;  /* 0x000000000000794d */ /* 0x000fea0003800000 */
        .weak           $__internal_1_$__cuda_sm3x_div_rn_noftz_f32_slowpath
        .type           $__internal_1_$__cuda_sm3x_div_rn_noftz_f32_slowpath,@function
        .size           $__internal_1_$__cuda_sm3x_div_rn_noftz_f32_slowpath,(.L_x_60 - $__internal_1_$__cuda_sm3x_div_rn_noftz_f32_slowpath)
$__internal_1_$__cuda_sm3x_div_rn_noftz_f32_slowpath:
[----:B------:R-:W-:Y:S01]  /*0470*/  SHF.R.U32.HI R6, RZ, 0x17, R3 ;  /* 0x00000017ff067819 */ /* 0x000fe20000011603 */
[----:B------:R-:W-:Y:S01]  /*0480*/  BSSY.RECONVERGENT B1, `(.L_x_29) ;  /* 0x0000064000017945 */ /* 0x000fe20003800200 */
[--C-:B------:R-:W-:Y:S01]  /*0490*/  SHF.R.U32.HI R5, RZ, 0x17, R0.reuse ;  /* 0x00000017ff057819 */ /* 0x100fe20000011600 */
[----:B------:R-:W-:Y:S01]  /*04a0*/  IMAD.MOV.U32 R7, RZ, RZ, R0 ;  /* 0x000000ffff077224 */ /* 0x000fe200078e0000 */
[----:B------:R-:W-:Y:S02]  /*04b0*/  LOP3.LUT R6, R6, 0xff, RZ, 0xc0, !PT ;  /* 0x000000ff06067812 */ /* 0x000fe400078ec0ff */
[----:B------:R-:W-:Y:S02]  /*04c0*/  LOP3.LUT R5, R5, 0xff, RZ, 0xc0, !PT ;  /* 0x000000ff05057812 */ /* 0x000fe400078ec0ff */
[----:B------:R-:W-:Y:S01]  /*04d0*/  MOV R8, R3 ;  /* 0x0000000300087202 */ /* 0x000fe20000000f00 */
[----:B------:R-:W-:Y:S02]  /*04e0*/  VIADD R11, R6, 0xffffffff ;  /* 0xffffffff060b7836 */ /* 0x000fe40000000000 */
[----:B------:R-:W-:-:S03]  /*04f0*/  VIADD R10, R5, 0xffffffff ;  /* 0xffffffff050a7836 */ /* 0x000fc60000000000 */
[----:B------:R-:W-:-:S04]  /*0500*/  ISETP.GT.U32.AND P0, PT, R11, 0xfd, PT ;  /* 0x000000fd0b00780c */ /* 0x000fc80003f04070 */
[----:B------:R-:W-:-:S13]  /*0510*/  ISETP.GT.U32.OR P0, PT, R10, 0xfd, P0 ;  /* 0x000000fd0a00780c */ /* 0x000fda0000704470 */
[----:B------:R-:W-:Y:S01]  /*0520*/  @!P0 IMAD.MOV.U32 R9, RZ, RZ, RZ ;  /* 0x000000ffff098224 */ /* 0x000fe200078e00ff */
        /* <DEDUP_REMOVED lines=19> */
[----:B------:R-:W-:Y:S02]  /*0660*/  @P0 IMAD.MOV.U32 R9, RZ, RZ, RZ ;  /* 0x000000ffff090224 */ /* 0x000fe400078e00ff */
[----:B------:R-:W-:Y:S01]  /*0670*/  @!P0 FFMA R7, R0, 1.84467440737095516160e+19, RZ ;  /* 0x5f80000000078823 */ /* 0x000fe200000000ff */
[----:B------:R-:W-:Y:S02]  /*0680*/  @!P0 IMAD.MOV.U32 R9, RZ, RZ, -0x40 ;  /* 0xffffffc0ff098424 */ /* 0x000fe400078e00ff */
[----:B------:R-:W-:-:S03]  /*0690*/  @!P1 FFMA R8, R3, 1.84467440737095516160e+19, RZ ;  /* 0x5f80000003089823 */ /* 0x000fc600000000ff */
[----:B------:R-:W-:-:S07]  /*06a0*/  @!P1 IADD3 R9, PT, PT, R9, 0x40, RZ ;  /* 0x0000004009099810 */ /* 0x000fce0007ffe0ff */
.L_x_30:
[----:B------:R-:W-:Y:S01]  /*06b0*/  LEA R3, R6, 0xc0800000, 0x17 ;  /* 0xc080000006037811 */ /* 0x000fe200078eb8ff */
[----:B------:R-:W-:Y:S01]  /*06c0*/  VIADD R5, R5, 0xffffff81 ;  /* 0xffffff8105057836 */ /* 0x000fe20000000000 */
[----:B------:R-:W-:Y:S03]  /*06d0*/  BSSY.RECONVERGENT B2, `(.L_x_35) ;  /* 0x0000035000027945 */ /* 0x000fe60003800200 */
[----:B------:R-:W-:Y:S01]  /*06e0*/  IMAD.IADD R3, R8, 0x1, -R3 ;  /* 0x0000000108037824 */ /* 0x000fe200078e0a03 */
[C---:B------:R-:W-:Y:S01]  /*06f0*/  IADD3 R6, PT, PT, R5.reuse, 0x7f, -R6 ;  /* 0x0000007f05067810 */ /* 0x040fe20007ffe806 */
[----:B------:R-:W-:Y:S02]  /*0700*/  IMAD R0, R5, -0x800000, R7 ;  /* 0xff80000005007824 */ /* 0x000fe400078e0207 */
[----:B------:R-:W0:Y:S01]  /*0710*/  MUFU.RCP R8, R3 ;  /* 0x0000000300087308 */ /* 0x000e220000001000 */
[----:B------:R-:W-:Y:S01]  /*0720*/  FADD.FTZ R11, -R3, -RZ ;  /* 0x800000ff030b7221 */ /* 0x000fe20000010100 */
[----:B------:R-:W-:-:S03]  /*0730*/  IMAD.IADD R6, R6, 0x1, R9 ;  /* 0x0000000106067824 */ /* 0x000fc600078e0209 */
        /* <DEDUP_REMOVED lines=9> */
[----:B------:R-:W-:-:S05]  /*07d0*/  IADD3 R9, PT, PT, R3, R6, RZ ;  /* 0x0000000603097210 */ /* 0x000fca0007ffe0ff */
[----:B------:R-:W-:-:S05]  /*07e0*/  VIADD R3, R9, 0xffffffff ;  /* 0xffffffff09037836 */ /* 0x000fca0000000000 */
        /* <DEDUP_REMOVED lines=9> */
[CCC-:B------:R-:W-:Y:S01]  /*0880*/  FFMA.RZ R3, R10.reuse, R8.reuse, R7.reuse ;  /* 0x000000080a037223 */ /* 0x1c0fe2000000c007 */
[CCC-:B------:R-:W-:Y:S01]  /*0890*/  FFMA.RM R6, R10.reuse, R8.reuse, R7.reuse ;  /* 0x000000080a067223 */ /* 0x1c0fe20000004007 */
[C---:B------:R-:W-:Y:S02]  /*08a0*/  ISETP.NE.AND P2, PT, R9.reuse, RZ, PT ;  /* 0x000000ff0900720c */ /* 0x040fe40003f45270 */
[----:B------:R-:W-:Y:S02]  /*08b0*/  ISETP.NE.AND P1, PT, R9, RZ, PT ;  /* 0x000000ff0900720c */ /* 0x000fe40003f25270 */
[----:B------:R-:W-:Y:S01]  /*08c0*/  LOP3.LUT R5, R3, 0x7fffff, RZ, 0xc0, !PT ;  /* 0x007fffff03057812 */ /* 0x000fe200078ec0ff */
[----:B------:R-:W-:Y:S01]  /*08d0*/  FFMA.RP R3, R10, R8, R7 ;  /* 0x000000080a037223 */ /* 0x000fe20000008007 */
[----:B------:R-:W-:Y:S02]  /*08e0*/  VIADD R8, R9, 0x20 ;  /* 0x0000002009087836 */ /* 0x000fe40000000000 */
[----:B------:R-:W-:Y:S01]  /*08f0*/  LOP3.LUT R5, R5, 0x800000, RZ, 0xfc, !PT ;  /* 0x0080000005057812 */ /* 0x000fe200078efcff */
[----:B------:R-:W-:Y:S01]  /*0900*/  IMAD.MOV R7, RZ, RZ, -R9 ;  /* 0x000000ffff077224 */ /* 0x000fe200078e0a09 */
[----:B------:R-:W-:-:S02]  /*0910*/  FSETP.NEU.FTZ.AND P0, PT, R3, R6, PT ;  /* 0x000000060300720b */ /* 0x000fc40003f1d000 */
[----:B------:R-:W-:Y:S02]  /*0920*/  SHF.L.U32 R8, R5, R8, RZ ;  /* 0x0000000805087219 */ /* 0x000fe400000006ff */
[----:B------:R-:W-:Y:S02]  /*0930*/  SEL R6, R7, RZ, P2 ;  /* 0x000000ff07067207 */ /* 0x000fe40001000000 */
[----:B------:R-:W-:Y:S02]  /*0940*/  ISETP.NE.AND P1, PT, R8, RZ, P1 ;  /* 0x000000ff0800720c */ /* 0x000fe40000f25270 */
[----:B------:R-:W-:Y:S02]  /*0950*/  SHF.R.U32.HI R6, RZ, R6, R5 ;  /* 0x00000006ff067219 */ /* 0x000fe40000011605 */
[----:B------:R-:W-:Y:S02]  /*0960*/  PLOP3.LUT P0, PT, P0, P1, PT, 0xf8, 0x8f ;  /* 0x00000000008f781c */ /* 0x000fe40000703f70 */
[----:B------:R-:W-:-:S02]  /*0970*/  SHF.R.U32.HI R8, RZ, 0x1, R6 ;  /* 0x00000001ff087819 */ /* 0x000fc40000011606 */
[----:B------:R-:W-:-:S04]  /*0980*/  SEL R3, RZ, 0x1, !P0 ;  /* 0x00000001ff037807 */ /* 0x000fc80004000000 */
[----:B------:R-:W-:-:S04]  /*0990*/  LOP3.LUT R3, R3, 0x1, R8, 0xf8, !PT ;  /* 0x0000000103037812 */ /* 0x000fc800078ef808 */
[----:B------:R-:W-:-:S04]  /*09a0*/  LOP3.LUT R3, R3, R6, RZ, 0xc0, !PT ;  /* 0x0000000603037212 */ /* 0x000fc800078ec0ff */
[----:B------:R-:W-:-:S04]  /*09b0*/  IADD3 R3, PT, PT, R8, R3, RZ ;  /* 0x0000000308037210 */ /* 0x000fc80007ffe0ff */
[----:B------:R-:W-:Y:S01]  /*09c0*/  LOP3.LUT R0, R3, R0, RZ, 0xfc, !PT ;  /* 0x0000000003007212 */ /* 0x000fe200078efcff */
[----:B------:R-:W-:Y:S06]  /*09d0*/  BRA `(.L_x_38) ;  /* 0x0000000000107947 */ /* 0x000fec0003800000 */
.L_x_37:
[----:B------:R-:W-:-:S04]  /*09e0*/  LOP3.LUT R0, R0, 0x80000000, RZ, 0xc0, !PT ;  /* 0x8000000000007812 */ /* 0x000fc800078ec0ff */
[----:B------:R-:W-:Y:S01]  /*09f0*/  LOP3.LUT R0, R0, 0x7f800000, RZ, 0xfc, !PT ;  /* 0x7f80000000007812 */ /* 0x000fe200078efcff */
[----:B------:R-:W-:Y:S06]  /*0a00*/  BRA `(.L_x_38) ;  /* 0x0000000000047947 */ /* 0x000fec0003800000 */
.L_x_36:
[----:B------:R-:W-:-:S07]  /*0a10*/  IMAD R0, R6, 0x800000, R0 ;  /* 0x0080000006007824 */ /* 0x000fce00078e0200 */
.L_x_38:
[----:B------:R-:W-:Y:S05]  /*0a20*/  BSYNC.RECONVERGENT B2 ;  /* 0x0000000000027941 */ /* 0x000fea0003800200 */
.L_x_35:
[----:B------:R-:W-:Y:S05]  /*0a30*/  BRA `(.L_x_39) ;  /* 0x0000000000207947 */ /* 0x000fea0003800000 */
.L_x_34:
[----:B------:R-:W-:-:S04]  /*0a40*/  LOP3.LUT R0, R8, 0x80000000, R7, 0x48, !PT ;  /* 0x8000000008007812 */ /* 0x000fc800078e4807 */
[----:B------:R-:W-:Y:S01]  /*0a50*/  LOP3.LUT R0, R0, 0x7f800000, RZ, 0xfc, !PT ;  /* 0x7f80000000007812 */ /* 0x000fe200078efcff */
[----:B------:R-:W-:Y:S06]  /*0a60*/  BRA `(.L_x_39) ;  /* 0x0000000000147947 */ /* 0x000fec0003800000 */
.L_x_33:
[----:B------:R-:W-:Y:S01]  /*0a70*/  LOP3.LUT R0, R8, 0x80000000, R7, 0x48, !PT ;  /* 0x8000000008007812 */ /* 0x000fe200078e4807 */
[----:B------:R-:W-:Y:S06]  /*0a80*/  BRA `(.L_x_39) ;  /* 0x00000000000c7947 */ /* 0x000fec0003800000 */
.L_x_32:
[----:B------:R-:W0:Y:S01]  /*0a90*/  MUFU.RSQ R0, -QNAN ;  /* 0xffc0000000007908 */ /* 0x000e220000001400 */
[----:B------:R-:W-:Y:S05]  /*0aa0*/  BRA `(.L_x_39) ;  /* 0x0000000000047947 */ /* 0x000fea0003800000 */
.L_x_31:
[----:B------:R-:W-:-:S07]  /*0ab0*/  FADD.FTZ R0, R0, R3 ;  /* 0x0000000300007221 */ /* 0x000fce0000010000 */
.L_x_39:
[----:B------:R-:W-:Y:S05]  /*0ac0*/  BSYNC.RECONVERGENT B1 ;  /* 0x0000000000017941 */ /* 0x000fea0003800200 */
.L_x_29:
[----:B------:R-:W-:-:S04]  /*0ad0*/  IMAD.MOV.U32 R5, RZ, RZ, 0x0 ;  /* 0x00000000ff057424 */ /* 0x000fc800078e00ff */
[----:B0-----:R-:W-:Y:S05]  /*0ae0*/  RET.REL.NODEC R4 `(_Z16compute_pressurePfPKfS1_ffii) ;  /* 0xfffffff404447950 */ /* 0x001fea0003c3ffff */
.L_x_40:
        /* <DEDUP_REMOVED lines=9> */
.L_x_60:


//--------------------- .text._Z9compute_bPfPKfS1_ffiiff --------------------------
	.section	.text._Z9compute_bPfPKfS1_ffiiff,"ax",@progbits
	.align	128
        .global         _Z9compute_bPfPKfS1_ffiiff
        .type           _Z9compute_bPfPKfS1_ffiiff,@function
        .size           _Z9compute_bPfPKfS1_ffiiff,(.L_x_61 - _Z9compute_bPfPKfS1_ffiiff)
        .other          _Z9compute_bPfPKfS1_ffiiff,@"STO_CUDA_ENTRY STV_DEFAULT"
_Z9compute_bPfPKfS1_ffiiff:
.text._Z9compute_bPfPKfS1_ffiiff:
[----:B------:R-:W-:Y:S01]  /*0000*/  LDC R1, c[0x0][0x37c] ;  /* 0x0000df00ff017b82 */ /* 0x000fe20000000800 */
[----:B------:R-:W0:Y:S07]  /*0010*/  S2R R7, SR_TID.Y ;  /* 0x0000000000077919 */ /* 0x000e2e0000002200 */
[----:B------:R-:W1:Y:S01]  /*0020*/  LDC R3, c[0x0][0x360] ;  /* 0x0000d800ff037b82 */ /* 0x000e620000000800 */
[----:B------:R-:W2:Y:S01]  /*0030*/  LDCU.64 UR6, c[0x0][0x3a0] ;  /* 0x00007400ff0677ac */ /* 0x000ea20008000a00 */
[----:B------:R-:W1:Y:S06]  /*0040*/  S2R R2, SR_TID.X ;  /* 0x0000000000027919 */ /* 0x000e6c0000002100 */
[----:B------:R-:W0:Y:S08]  /*0050*/  S2UR UR5, SR_CTAID.Y ;  /* 0x00000000000579c3 */ /* 0x000e300000002600 */
[----:B------:R-:W0:Y:S08]  /*0060*/  LDC R0, c[0x0][0x364] ;  /* 0x0000d900ff007b82 */ /* 0x000e300000000800 */
[----:B------:R-:W1:Y:S01]  /*0070*/  S2UR UR4, SR_CTAID.X ;  /* 0x00000000000479c3 */ /* 0x000e620000002500 */
[----:B0-----:R-:W-:-:S05]  /*0080*/  IMAD R7, R0, UR5, R7 ;  /* 0x0000000500077c24 */ /* 0x001fca000f8e0207 */
[----:B--2---:R-:W-:Y:S01]  /*0090*/  ISETP.GE.AND P0, PT, R7, UR7, PT ;  /* 0x0000000707007c0c */ /* 0x004fe2000bf06270 */
[----:B-1----:R-:W-:-:S05]  /*00a0*/  IMAD R2, R3, UR4, R2 ;  /* 0x0000000403027c24 */ /* 0x002fca000f8e0202 */
[----:B------:R-:W-:-:S13]  /*00b0*/  ISETP.GE.OR P0, PT, R2, UR6, P0 ;  /* 0x0000000602007c0c */ /* 0x000fda0008706670 */
[----:B------:R-:W-:Y:S05]  /*00c0*/  @P0 EXIT ;  /* 0x000000000000094d */ /* 0x000fea0003800000 */
[----:B------:R-:W0:Y:S01]  /*00d0*/  LDCU.64 UR8, c[0x0][0x388] ;  /* 0x00007100ff0877ac */ /* 0x000e220008000a00 */
[----:B------:R-:W-:Y:S01]  /*00e0*/  IMAD R7, R7, UR6, RZ ;  /* 0x0000000607077c24 */ /* 0x000fe2000f8e02ff */
[----:B------:R-:W-:Y:S01]  /*00f0*/  SHF.R.S32.HI R0, RZ, 0x1f, R2 ;  /* 0x0000001fff007819 */ /* 0x000fe20000011402 */
[----:B------:R-:W1:Y:S01]  /*0100*/  LDC R11, c[0x0][0x398] ;  /* 0x0000e600ff0b7b82 */ /* 0x000e620000000800 */
[----:B------:R-:W2:Y:S02]  /*0110*/  LDCU.64 UR4, c[0x0][0x358] ;  /* 0x00006b00ff0477ac */ /* 0x000ea40008000a00 */
[----:B------:R-:W-:-:S04]  /*0120*/  IADD3 R3, P0, PT, R2, R7, RZ ;  /* 0x0000000702037210 */ /* 0x000fc80007f1e0ff */
[----:B------:R-:W-:Y:S02]  /*0130*/  LEA.HI.X.SX32 R0, R7, R0, 0x1, P0 ;  /* 0x0000000007007211 */ /* 0x000fe400000f0eff */
[----:B0-----:R-:W-:-:S04]  /*0140*/  LEA R8, P0, R3, UR8, 0x2 ;  /* 0x0000000803087c11 */ /* 0x001fc8000f8010ff */
[----:B------:R-:W-:-:S05]  /*0150*/  LEA.HI.X R9, R3, UR9, R0, 0x2, P0 ;  /* 0x0000000903097c11 */ /* 0x000fca00080f1400 */
[----:B--2---:R-:W2:Y:S04]  /*0160*/  LDG.E R0, desc[UR4][R8.64+0x4] ;  /* 0x0000040408007981 */ /* 0x004ea8000c1e1900 */
[----:B------:R-:W2:Y:S01]  /*0170*/  LDG.E R3, desc[UR4][R8.64+-0x4] ;  /* 0xfffffc0408037981 */ /* 0x000ea2000c1e1900 */
[----:B-1----:R-:W-:Y:S01]  /*0180*/  FADD R11, R11, R11 ;  /* 0x0000000b0b0b7221 */ /* 0x002fe20000000000 */
[----:B------:R-:W-:Y:S03]  /*0190*/  BSSY.RECONVERGENT B0, `(.L_x_41) ;  /* 0x000000e000007945 */ /* 0x000fe60003800200 */
[----:B------:R-:W0:Y:S02]  /*01a0*/  MUFU.RCP R4, R11 ;  /* 0x0000000b00047308 */ /* 0x000e240000001000 */
[----:B0-----:R-:W-:-:S04]  /*01b0*/  FFMA R5, -R11, R4, 1 ;  /* 0x3f8000000b057423 */ /* 0x001fc80000000104 */
[----:B------:R-:W-:Y:S01]  /*01c0*/  FFMA R5, R4, R5, R4 ;  /* 0x0000000504057223 */ /* 0x000fe20000000004 */
[----:B--2---:R-:W-:-:S04]  /*01d0*/  FADD R0, R0, -R3 ;  /* 0x8000000300007221 */ /* 0x004fc80000000000 */
[----:B------:R-:W0:Y:S01]  /*01e0*/  FCHK P0, R0, R11 ;  /* 0x0000000b00007302 */ /* 0x000e220000000000 */
[----:B------:R-:W-:-:S04]  /*01f0*/  FFMA R4, R0, R5, RZ ;  /* 0x0000000500047223 */ /* 0x000fc800000000ff */
[----:B------:R-:W-:-:S04]  /*0200*/  FFMA R3, -R11, R4, R0 ;  /* 0x000000040b037223 */ /* 0x000fc80000000100 */
[----:B------:R-:W-:Y:S01]  /*0210*/  FFMA R5, R5, R3, R4 ;  /* 0x0000000305057223 */ /* 0x000fe20000000004 */
[----:B0-----:R-:W-:Y:S06]  /*0220*/  @!P0 BRA `(.L_x_42) ;  /* 0x0000000000108947 */ /* 0x001fec0003800000 */
[----:B------:R-:W-:Y:S01]  /*0230*/  IMAD.MOV.U32 R3, RZ, RZ, R11 ;  /* 0x000000ffff037224 */ /* 0x000fe200078e000b */
[----:B------:R-:W-:-:S07]  /*0240*/  MOV R4, 0x260 ;  /* 0x0000026000047802 */ /* 0x000fce0000000f00 */
[----:B------:R-:W-:Y:S05]  /*0250*/  CALL.REL.NOINC `($__internal_2_$__cuda_sm3x_div_rn_noftz_f32_slowpath) ;  /* 0x0000000000e07944 */ /* 0x000fea0003c00000 */
[----:B------:R-:W-:-:S07]  /*0260*/  IMAD.MOV.U32 R5, RZ, RZ, R0 ;  /* 0x000000ffff057224 */ /* 0x000fce00078e0000 */
.L_x_42:
[----:B------:R-:W-:Y:S05]  /*0270*/  BSYNC.RECONVERGENT B0 ;  /* 0x0000000000007941 */ /* 0x000fea0003800200 */
.L_x_41:
[----:B------:R-:W0:Y:S01]  /*0280*/  LDCU UR6, c[0x0][0x3a0] ;  /* 0x00007400ff0677ac */ /* 0x000e220008000800 */
[----:B------:R-:W1:Y:S01]  /*0290*/  LDC.64 R8, c[0x0][0x390] ;  /* 0x0000e400ff087b82 */ /* 0x000e620000000a00 */
[----:B0-----:R-:W-:Y:S01]  /*02a0*/  IADD3 R0, PT, PT, RZ, -UR6, RZ ;  /* 0x80000006ff007c10 */ /* 0x001fe2000fffe0ff */
[----:B------:R-:W-:-:S04]  /*02b0*/  VIADD R7, R7, UR6 ;  /* 0x0000000607077c36 */ /* 0x000fc80008000000 */
[--C-:B------:R-:W-:Y:S02]  /*02c0*/  IMAD R3, R0, 0x2, R7.reuse ;  /* 0x0000000200037824 */ /* 0x100fe400078e0207 */
[C---:B------:R-:W-:Y:S02]  /*02d0*/  IMAD.IADD R7, R2.reuse, 0x1, R7 ;  /* 0x0000000102077824 */ /* 0x040fe400078e0207 */
[----:B------:R-:W-:Y:S02]  /*02e0*/  IMAD.IADD R2, R2, 0x1, R3 ;  /* 0x0000000102027824 */ /* 0x000fe400078e0203 */
[--C-:B-1----:R-:W-:Y:S01]  /*02f0*/  IMAD.WIDE R6, R7, 0x4, R8.reuse ;  /* 0x0000000407067825 */ /* 0x102fe200078e0208 */
[----:B------:R-:W0:Y:S03]  /*0300*/  LDC R3, c[0x0][0x39c] ;  /* 0x0000e700ff037b82 */ /* 0x000e260000000800 */
[----:B------:R-:W-:Y:S01]  /*0310*/  IMAD.WIDE R8, R2, 0x4, R8 ;  /* 0x0000000402087825 */ /* 0x000fe200078e0208 */
[----:B------:R-:W2:Y:S05]  /*0320*/  LDG.E R0, desc[UR4][R6.64] ;  /* 0x0000000406007981 */ /* 0x000eaa000c1e1900 */
[----:B------:R-:W2:Y:S01]  /*0330*/  LDG.E R9, desc[UR4][R8.64] ;  /* 0x0000000408097981 */ /* 0x000ea2000c1e1900 */
[----:B------:R-:W-:Y:S01]  /*0340*/  BSSY.RECONVERGENT B0, `(.L_x_43) ;  /* 0x000000e000007945 */ /* 0x000fe20003800200 */
[----:B0-----:R-:W-:-:S04]  /*0350*/  FADD R3, R3, R3 ;  /* 0x0000000303037221 */ /* 0x001fc80000000000 */
        /* <DEDUP_REMOVED lines=9> */
[----:B------:R-:W-:-:S07]  /*03f0*/  MOV R4, 0x410 ;  /* 0x0000041000047802 */ /* 0x000fce0000000f00 */
[----:B------:R-:W-:Y:S05]  /*0400*/  CALL.REL.NOINC `($__internal_2_$__cuda_sm3x_div_rn_noftz_f32_slowpath) ;  /* 0x0000000000747944 */ /* 0x000fea0003c00000 */
[----:B------:R-:W-:-:S07]  /*0410*/  MOV R4, R0 ;  /* 0x0000000000047202 */ /* 0x000fce0000000f00 */
.L_x_44:
[----:B------:R-:W-:Y:S05]  /*0420*/  BSYNC.RECONVERGENT B0 ;  /* 0x0000000000007941 */ /* 0x000fea0003800200 */
.L_x_43:
[----:B------:R-:W0:Y:S01]  /*0430*/  LDC R7, c[0x0][0x3ac] ;  /* 0x0000eb00ff077b82 */ /* 0x000e220000000800 */
[----:B------:R-:W-:Y:S01]  /*0440*/  FADD R0, R4, R5 ;  /* 0x0000000504007221 */ /* 0x000fe20000000000 */
[----:B------:R-:W-:Y:S03]  /*0450*/  BSSY.RECONVERGENT B0, `(.L_x_45) ;  /* 0x000000f000007945 */ /* 0x000fe60003800200 */
[----:B------:R-:W-:Y:S01]  /*0460*/  FMUL R5, R0, R5 ;  /* 0x0000000500057220 */ /* 0x000fe20000400000 */
[----:B0-----:R-:W0:Y:S08]  /*0470*/  MUFU.RCP R3, R7 ;  /* 0x0000000700037308 */ /* 0x001e300000001000 */
[----:B------:R-:W1:Y:S01]  /*0480*/  FCHK P0, R0, R7 ;  /* 0x0000000700007302 */ /* 0x000e620000000000 */
[----:B0-----:R-:W-:-:S04]  /*0490*/  FFMA R6, R3, -R7, 1 ;  /* 0x3f80000003067423 */ /* 0x001fc80000000807 */
[----:B------:R-:W-:-:S04]  /*04a0*/  FFMA R3, R3, R6, R3 ;  /* 0x0000000603037223 */ /* 0x000fc80000000003 */
[----:B------:R-:W-:-:S04]  /*04b0*/  FFMA R4, R0, R3, RZ ;  /* 0x0000000300047223 */ /* 0x000fc800000000ff */
[----:B------:R-:W-:-:S04]  /*04c0*/  FFMA R6, R4, -R7, R0 ;  /* 0x8000000704067223 */ /* 0x000fc80000000000 */
[----:B------:R-:W-:Y:S01]  /*04d0*/  FFMA R4, R3, R6, R4 ;  /* 0x0000000603047223 */ /* 0x000fe20000000004 */
[----:B-1----:R-:W-:Y:S06]  /*04e0*/  @!P0 BRA `(.L_x_46) ;  /* 0x0000000000148947 */ /* 0x002fec0003800000 */
[----:B------:R-:W0:Y:S01]  /*04f0*/  LDCU UR6, c[0x0][0x3ac] ;  /* 0x00007580ff0677ac */ /* 0x000e220008000800 */
[----:B------:R-:W-:Y:S01]  /*0500*/  MOV R4, 0x530 ;  /* 0x0000053000047802 */ /* 0x000fe20000000f00 */
[----:B0-----:R-:W-:-:S07]  /*0510*/  IMAD.U32 R3, RZ, RZ, UR6 ;  /* 0x00000006ff037e24 */ /* 0x001fce000f8e00ff */
[----:B------:R-:W-:Y:S05]  /*0520*/  CALL.REL.NOINC `($__internal_2_$__cuda_sm3x_div_rn_noftz_f32_slowpath) ;  /* 0x00000000002c7944 */ /* 0x000fea0003c00000 */
[----:B------:R-:W-:-:S07]  /*0530*/  IMAD.MOV.U32 R4, RZ, RZ, R0 ;  /* 0x000000ffff047224 */ /* 0x000fce00078e0000 */
.L_x_46:
[----:B------:R-:W-:Y:S05]  /*0540*/  BSYNC.RECONVERGENT B0 ;  /* 0x0000000000007941 */ /* 0x000fea0003800200 */
.L_x_45:
[----:B------:R-:W0:Y:S01]  /*0550*/  LDC.64 R6, c[0x0][0x380] ;  /* 0x0000e000ff067b82 */ /* 0x000e220000000a00 */
[----:B------:R-:W1:Y:S01]  /*0560*/  LDCU UR7, c[0x0][0x3a0] ;  /* 0x00007400ff0777ac */ /* 0x000e620008000800 */
[----:B------:R-:W-:Y:S01]  /*0570*/  FADD R4, -R5, R4 ;  /* 0x0000000405047221 */ /* 0x000fe20000000100 */
[----:B------:R-:W2:Y:S01]  /*0580*/  LDCU UR6, c[0x0][0x3a8] ;  /* 0x00007500ff0677ac */ /* 0x000ea20008000800 */
[----:B-1----:R-:W-:Y:S02]  /*0590*/  VIADD R3, R2, UR7 ;  /* 0x0000000702037c36 */ /* 0x002fe40008000000 */
[----:B--2---:R-:W-:Y:S02]  /*05a0*/  FMUL R5, R4, UR6 ;  /* 0x0000000604057c20 */ /* 0x004fe40008400000 */
[----:B0-----:R-:W-:-:S05]  /*05b0*/  IMAD.WIDE R2, R3, 0x4, R6 ;  /* 0x0000000403027825 */ /* 0x001fca00078e0206 */
[----:B------:R-:W-:Y:S01]  /*05c0*/  STG.E desc[UR4][R2.64], R5 ;  /* 0x0000000502007986 */ /* 0x000fe2000c101904 */
[----:B------:R-:W-:Y:S05]  /*05d0*/  EXIT ;  /* 0x000000000000794d */ /* 0x000fea0003800000 */
        .weak           $__internal_2_$__cuda_sm3x_div_rn_noftz_f32_slowpath
        .type           $__internal_2_$__cuda_sm3x_div_rn_noftz_f32_slowpath,@function
        .size           $__internal_2_$__cuda_sm3x_div_rn_noftz_f32_slowpath,(.L_x_61 - $__internal_2_$__cuda_sm3x_div_rn_noftz_f32_slowpath)
$__internal_2_$__cuda_sm3x_div_rn_noftz_f32_slowpath:
[----:B------:R-:W-:Y:S01]  /*05e0*/  SHF.R.U32.HI R8, RZ, 0x17, R3 ;  /* 0x00000017ff087819 */ /* 0x000fe20000011603 */
[----:B------:R-:W-:Y:S01]  /*05f0*/  BSSY.RECONVERGENT B1, `(.L_x_47) ;  /* 0x0000062000017945 */ /* 0x000fe20003800200 */
[----:B------:R-:W-:Y:S02]  /*0600*/  SHF.R.U32.HI R6, RZ, 0x17, R0 ;  /* 0x00000017ff067819 */ /* 0x000fe40000011600 */
[----:B------:R-:W-:Y:S02]  /*0610*/  LOP3.LUT R12, R8, 0xff, RZ, 0xc0, !PT ;  /* 0x000000ff080c7812 */ /* 0x000fe400078ec0ff */
[----:B------:R-:W-:Y:S02]  /*0620*/  LOP3.LUT R10, R6, 0xff, RZ, 0xc0, !PT ;  /* 0x000000ff060a7812 */ /* 0x000fe400078ec0ff */
[----:B------:R-:W-:-:S03]  /*0630*/  IADD3 R9, PT, PT, R12, -0x1, RZ ;  /* 0xffffffff0c097810 */ /* 0x000fc60007ffe0ff */
[----:B------:R-:W-:Y:S01]  /*0640*/  VIADD R8, R10, 0xffffffff ;  /* 0xffffffff0a087836 */ /* 0x000fe20000000000 */
        /* <DEDUP_REMOVED lines=23> */
[----:B------:R-:W-:Y:S02]  /*07c0*/  @!P0 IMAD.MOV.U32 R6, RZ, RZ, -0x40 ;  /* 0xffffffc0ff068424 */ /* 0x000fe400078e00ff */
[----:B------:R-:W-:Y:S01]  /*07d0*/  @!P0 FFMA R0, R0, 1.84467440737095516160e+19, RZ ;  /* 0x5f80000000008823 */ /* 0x000fe200000000ff */
[----:B------:R-:W-:Y:S01]  /*07e0*/  @!P1 FFMA R3, R3, 1.84467440737095516160e+19, RZ ;  /* 0x5f80000003039823 */ /* 0x000fe200000000ff */
[----:B------:R-:W-:-:S07]  /*07f0*/  @!P1 VIADD R6, R6, 0x40 ;  /* 0x0000004006069836 */ /* 0x000fce0000000000 */
.L_x_48:
[----:B------:R-:W-:Y:S01]  /*0800*/  LEA R8, R12, 0xc0800000, 0x17 ;  /* 0xc08000000c087811 */ /* 0x000fe200078eb8ff */
[----:B------:R-:W-:Y:S03]  /*0810*/  BSSY.RECONVERGENT B2, `(.L_x_53) ;  /* 0x0000036000027945 */ /* 0x000fe60003800200 */
[----:B------:R-:W-:Y:S01]  /*0820*/  IADD3 R8, PT, PT, -R8, R3, RZ ;  /* 0x0000000308087210 */ /* 0x000fe20007ffe1ff */
[----:B------:R-:W-:-:S03]  /*0830*/  VIADD R3, R10, 0xffffff81 ;  /* 0xffffff810a037836 */ /* 0x000fc60000000000 */
[----:B------:R-:W0:Y:S01]  /*0840*/  MUFU.RCP R9, R8 ;  /* 0x0000000800097308 */ /* 0x000e220000001000 */
[----:B------:R-:W-:Y:S01]  /*0850*/  FADD.FTZ R11, -R8, -RZ ;  /* 0x800000ff080b7221 */ /* 0x000fe20000010100 */
[----:B------:R-:W-:-:S03]  /*0860*/  IMAD R0, R3, -0x800000, R0 ;  /* 0xff80000003007824 */ /* 0x000fc600078e0200 */
[----:B0-----:R-:W-:-:S04]  /*0870*/  FFMA R10, R9, R11, 1 ;  /* 0x3f800000090a7423 */ /* 0x001fc8000000000b */
[----:B------:R-:W-:-:S04]  /*0880*/  FFMA R14, R9, R10, R9 ;  /* 0x0000000a090e7223 */ /* 0x000fc80000000009 */
[----:B------:R-:W-:-:S04]  /*0890*/  FFMA R9, R0, R14, RZ ;  /* 0x0000000e00097223 */ /* 0x000fc800000000ff */
[----:B------:R-:W-:-:S04]  /*08a0*/  FFMA R10, R11, R9, R0 ;  /* 0x000000090b0a7223 */ /* 0x000fc80000000000 */
[----:B------:R-:W-:Y:S01]  /*08b0*/  FFMA R13, R14, R10, R9 ;  /* 0x0000000a0e0d7223 */ /* 0x000fe20000000009 */
[----:B------:R-:W-:-:S03]  /*08c0*/  IADD3 R9, PT, PT, R3, 0x7f, -R12 ;  /* 0x0000007f03097810 */ /* 0x000fc60007ffe80c */
[----:B------:R-:W-:Y:S02]  /*08d0*/  FFMA R10, R11, R13, R0 ;  /* 0x0000000d0b0a7223 */ /* 0x000fe40000000000 */
[----:B------:R-:W-:Y:S02]  /*08e0*/  IMAD.IADD R9, R9, 0x1, R6 ;  /* 0x0000000109097824 */ /* 0x000fe400078e0206 */
        /* <DEDUP_REMOVED lines=15> */
[C---:B------:R-:W-:Y:S02]  /*09e0*/  VIADD R9, R11.reuse, 0x20 ;  /* 0x000000200b097836 */ /* 0x040fe40000000000 */
[CCC-:B------:R-:W-:Y:S01]  /*09f0*/  FFMA.RM R6, R14.reuse, R10.reuse, R13.reuse ;  /* 0x0000000a0e067223 */ /* 0x1c0fe2000000400d */
[----:B------:R-:W-:Y:S02]  /*0a00*/  ISETP.NE.AND P2, PT, R11, RZ, PT ;  /* 0x000000ff0b00720c */ /* 0x000fe40003f45270 */
[----:B------:R-:W-:Y:S01]  /*0a10*/  LOP3.LUT R8, R3, 0x7fffff, RZ, 0xc0, !PT ;  /* 0x007fffff03087812 */ /* 0x000fe200078ec0ff */
[----:B------:R-:W-:Y:S01]  /*0a20*/  FFMA.RP R3, R14, R10, R13 ;  /* 0x0000000a0e037223 */ /* 0x000fe2000000800d */
        /* <DEDUP_REMOVED lines=12> */
[----:B------:R-:W-:-:S05]  /*0af0*/  LOP3.LUT R6, R6, R3, RZ, 0xc0, !PT ;  /* 0x0000000306067212 */ /* 0x000fca00078ec0ff */
[----:B------:R-:W-:-:S05]  /*0b00*/  IMAD.IADD R9, R9, 0x1, R6 ;  /* 0x0000000109097824 */ /* 0x000fca00078e0206 */
[----:B------:R-:W-:Y:S01]  /*0b10*/  LOP3.LUT R0, R9, R0, RZ, 0xfc, !PT ;  /* 0x0000000009007212 */ /* 0x000fe200078efcff */
[----:B------:R-:W-:Y:S06]  /*0b20*/  BRA `(.L_x_56) ;  /* 0x0000000000107947 */ /* 0x000fec0003800000 */
.L_x_55:
[----:B------:R-:W-:-:S04]  /*0b30*/  LOP3.LUT R0, R0, 0x80000000, RZ, 0xc0, !PT ;  /* 0x8000000000007812 */ /* 0x000fc800078ec0ff */
[----:B------:R-:W-:Y:S01]  /*0b40*/  LOP3.LUT R0, R0, 0x7f800000, RZ, 0xfc, !PT ;  /* 0x7f80000000007812 */ /* 0x000fe200078efcff */
[----:B------:R-:W-:Y:S06]  /*0b50*/  BRA `(.L_x_56) ;  /* 0x0000000000047947 */ /* 0x000fec0003800000 */
.L_x_54:
[----:B------:R-:W-:-:S07]  /*0b60*/  IMAD R0, R9, 0x800000, R0 ;  /* 0x0080000009007824 */ /* 0x000fce00078e0200 */
.L_x_56:
[----:B------:R-:W-:Y:S05]  /*0b70*/  BSYNC.RECONVERGENT B2 ;  /* 0x0000000000027941 */ /* 0x000fea0003800200 */
.L_x_53:
[----:B------:R-:W-:Y:S05]  /*0b80*/  BRA `(.L_x_57) ;  /* 0x0000000000207947 */ /* 0x000fea0003800000 */
.L_x_52:
[----:B------:R-:W-:-:S04]  /*0b90*/  LOP3.LUT R0, R3, 0x80000000, R0, 0x48, !PT ;  /* 0x8000000003007812 */ /* 0x000fc800078e4800 */
[----:B------:R-:W-:Y:S01]  /*0ba0*/  LOP3.LUT R0, R0, 0x7f800000, RZ, 0xfc, !PT ;  /* 0x7f80000000007812 */ /* 0x000fe200078efcff */
[----:B------:R-:W-:Y:S06]  /*0bb0*/  BRA `(.L_x_57) ;  /* 0x0000000000147947 */ /* 0x000fec0003800000 */
.L_x_51:
[----:B------:R-:W-:Y:S01]  /*0bc0*/  LOP3.LUT R0, R3, 0x80000000, R0, 0x48, !PT ;  /* 0x8000000003007812 */ /* 0x000fe200078e4800 */
[----:B------:R-:W-:Y:S06]  /*0bd0*/  BRA `(.L_x_57) ;  /* 0x00000000000c7947 */ /* 0x000fec0003800000 */
.L_x_50:
[----:B------:R-:W0:Y:S01]  /*0be0*/  MUFU.RSQ R0, -QNAN ;  /* 0xffc0000000007908 */ /* 0x000e220000001400 */
[----:B------:R-:W-:Y:S05]  /*0bf0*/  BRA `(.L_x_57) ;  /* 0x0000000000047947 */ /* 0x000fea0003800000 */
.L_x_49:
[----:B------:R-:W-:-:S07]  /*0c00*/  FADD.FTZ R0, R0, R3 ;  /* 0x0000000300007221 */ /* 0x000fce0000010000 */
.L_x_57:
[----:B------:R-:W-:Y:S05]  /*0c10*/  BSYNC.RECONVERGENT B1 ;  /* 0x0000000000017941 */ /* 0x000fea0003800200 */
.L_x_47:
[----:B------:R-:W-:Y:S01]  /*0c20*/  MOV R8, R4 ;  /* 0x0000000400087202 */ /* 0x000fe20000000f00 */
[----:B------:R-:W-:-:S04]  /*0c30*/  IMAD.MOV.U32 R9, RZ, RZ, 0x0 ;  /* 0x00000000ff097424 */ /* 0x000fc800078e00ff */
[----:B0-----:R-:W-:Y:S05]  /*0c40*/  RET.REL.NODEC R8 `(_Z9compute_bPfPKfS1_ffiiff) ;  /* 0xfffffff008ec7950 */ /* 0x001fea0003c3ffff */
.L_x_58:
        /* <DEDUP_REMOVED lines=11> */
.L_x_61:


//--------------------- .nv.shared.reserved.0     --------------------------
	.section	.nv.shared.reserved.0,"aw",@nobits
	.weak		__nv_reservedSMEM_offset_0_alias
	.size		__nv_reservedSMEM_offset_0_alias, 0, 64
	.other		__nv_reservedSMEM_offset_0_alias,@"STO_CUDA_RESERVED_SHARED STV_DEFAULT"
__nv_reservedSMEM_offset_0_alias:
	.zero		0
	.zero		64


//--------------------- .nv.constant0._Z17update_boundariesPfS_ii --------------------------
	.section	.nv.constant0._Z17update_boundariesPfS_ii,"a",@progbits
	.sectionflags	@""
	.align	4
.nv.constant0._Z17update_boundariesPfS_ii:
	.zero		920


//--------------------- .nv.constant0._Z16compute_velocityPfS_PKfS1_S1_fffffii --------------------------
	.section	.nv.constant0._Z16compute_velocityPfS_PKfS1_S1_fffffii,"a",@progbits
	.sectionflags	@""
	.align	4
.nv.constant0._Z16compute_velocityPfS_PKfS1_S1_fffffii:
	.zero		964


//--------------------- .nv.constant0._Z16compute_pressurePfPKfS1_ffii --------------------------
	.section	.nv.constant0._Z16compute_pressurePfPKfS1_ffii,"a",@progbits
	.sectionflags	@""
	.align	4
.nv.constant0._Z16compute_pressurePfPKfS1_ffii:
	.zero		936


//--------------------- .nv.constant0._Z9compute_bPfPKfS1_ffiiff --------------------------
	.section	.nv.constant0._Z9compute_bPfPKfS1_ffiiff,"a",@progbits
	.sectionflags	@""
	.align	4
.nv.constant0._Z9compute_bPfPKfS1_ffiiff:
	.zero		944


//--------------------- SYMBOLS --------------------------

	.type		.nv.reservedSmem.offset0,@object
	.size		.nv.reservedSmem.offset0,0x4
